	.target	sm_90a

	.elftype	@"ET_EXEC"


//--------------------- .note.nv.tkinfo           --------------------------
	.section	.note.nv.tkinfo,"",@"SHT_NOTE"
	.sectionflags	@"SHF_NOTE_NV_TKINFO"
	.tkinfo
        /*0018*/ 	.word	0x00000002
        /*0030*/ 	.string	""
        /*0030*/ 	.string	"ptxas"
        /*0030*/ 	.string	"Cuda compilation tools, release 13.0, V13.0.88"
        /*0030*/ 	.string	"Build cuda_13.0.r13.0/compiler.36424714_0"
        /*0030*/ 	.string	"-arch sm_90a -m 64 "



//--------------------- .note.nv.cuinfo           --------------------------
	.section	.note.nv.cuinfo,"",@"SHT_NOTE"
	.sectionflags	@"SHF_NOTE_NV_CUINFO"
        /*0018*/ 	.short	0x0002
        /*001a*/ 	.short	0x005a
        /*001c*/ 	.short	0x0082
	.zero		2


//--------------------- .nv.info                  --------------------------
	.section	.nv.info,"",@"SHT_CUDA_INFO"
	.align	4


	//----- nvinfo : EIATTR_REGCOUNT
	.align		4
        /*0000*/ 	.byte	0x04, 0x2f
        /*0002*/ 	.short	(.L_12 - .L_11)
	.align		4
.L_11:
        /*0004*/ 	.word	index@(_ZN7cutlass13device_kernelINS_4gemm6kernel13GemmUniversalIN4cute5tupleIJiiiiEEENS1_10collective13CollectiveMmaINS1_40MainloopSm90TmaGmmaWarpSpecializedSparseILi4ENS5_IJNS4_1CILi1EEESB_SB_EEENS1_35KernelTmaWarpSpecializedCooperativeEEENS5_IJNSA_ILi128EEESF_SF_EEENS_10bfloat16_tENS5_IJNS4_6LayoutINS5_IJiNS5_IJNSA_ILi2EEEiEEEiEEENS5_IJlNS5_IJSB_SJ_EEElEEEEENSI_INS5_IJNS5_IJNS5_IJNSA_ILi8EEESJ_NSA_ILi4EEEEEEiEEENS5_IJNS5_IJNSA_ILi16EEESJ_SQ_EEEiEEEiEEENS5_IJNS5_IJNS5_IJSF_ST_NSA_ILi2048EEEEEENSA_ILi8192EEEEEENS5_IJNS5_IJSB_NSA_ILi1024EEENSA_ILi32EEEEEElEEElEEEEEEEESH_NS5_IJlSB_lEEENS4_8TiledMMAINS4_8MMA_AtomIJNS4_4SM904GMMA6SPARSE29GMMA_64x128x32_F32BF16BF16_SSILNS1C_5MajorE0ELS1F_0ELNS1C_7ScaleInE1ELS1G_1ELNS1C_9SparseSelE0EEEEEENSI_INS5_IJSJ_SB_SB_EEENS5_IJSB_NSA_ILi0EEES1L_EEEEENS5_IJNS4_10UnderscoreES1O_S1O_EEEEENS4_13SM90_TMA_LOADENS4_14ComposedLayoutINS4_7SwizzleILi3ELi4ELi3EEENS4_25smem_sparse_ptr_flag_bitsILi2ELi16EEENSI_INS5_IJNS5_IJSB_SP_EEENS5_IJSJ_NSA_ILi64EEEEEEEEENS5_IJNS5_IJS1L_SF_EEESM_EEEEEEEvNS4_8identityES1R_NS1S_IS1U_NS4_18smem_ptr_flag_bitsILi16EEENSI_INS5_IJSP_S1Y_EEENS5_IJS1Y_SB_EEEEEEEvS25_EENS_8epilogue10collective6detail29Sm90TmaWarpSpecializedAdapterINS2E_15DefaultEpilogueIfNS5_IJSB_llEEES2I_NS2D_6thread17LinearCombinationIfLi1EffLNS2J_9ScaleType4KindE0ELNS_15FloatRoundStyleE2EfEENS1_15EpilogueDefaultEEEEEvvEEEEvNT_6ParamsE)
        /*0008*/ 	.word	0x000000a8


	//----- nvinfo : EIATTR_FRAME_SIZE
	.align		4
.L_12:
        /*000c*/ 	.byte	0x04, 0x11
        /*000e*/ 	.short	(.L_14 - .L_13)
	.align		4
.L_13:
        /*0010*/ 	.word	index@(_ZN7cutlass13device_kernelINS_4gemm6kernel13GemmUniversalIN4cute5tupleIJiiiiEEENS1_10collective13CollectiveMmaINS1_40MainloopSm90TmaGmmaWarpSpecializedSparseILi4ENS5_IJNS4_1CILi1EEESB_SB_EEENS1_35KernelTmaWarpSpecializedCooperativeEEENS5_IJNSA_ILi128EEESF_SF_EEENS_10bfloat16_tENS5_IJNS4_6LayoutINS5_IJiNS5_IJNSA_ILi2EEEiEEEiEEENS5_IJlNS5_IJSB_SJ_EEElEEEEENSI_INS5_IJNS5_IJNS5_IJNSA_ILi8EEESJ_NSA_ILi4EEEEEEiEEENS5_IJNS5_IJNSA_ILi16EEESJ_SQ_EEEiEEEiEEENS5_IJNS5_IJNS5_IJSF_ST_NSA_ILi2048EEEEEENSA_ILi8192EEEEEENS5_IJNS5_IJSB_NSA_ILi1024EEENSA_ILi32EEEEEElEEElEEEEEEEESH_NS5_IJlSB_lEEENS4_8TiledMMAINS4_8MMA_AtomIJNS4_4SM904GMMA6SPARSE29GMMA_64x128x32_F32BF16BF16_SSILNS1C_5MajorE0ELS1F_0ELNS1C_7ScaleInE1ELS1G_1ELNS1C_9SparseSelE0EEEEEENSI_INS5_IJSJ_SB_SB_EEENS5_IJSB_NSA_ILi0EEES1L_EEEEENS5_IJNS4_10UnderscoreES1O_S1O_EEEEENS4_13SM90_TMA_LOADENS4_14ComposedLayoutINS4_7SwizzleILi3ELi4ELi3EEENS4_25smem_sparse_ptr_flag_bitsILi2ELi16EEENSI_INS5_IJNS5_IJSB_SP_EEENS5_IJSJ_NSA_ILi64EEEEEEEEENS5_IJNS5_IJS1L_SF_EEESM_EEEEEEEvNS4_8identityES1R_NS1S_IS1U_NS4_18smem_ptr_flag_bitsILi16EEENSI_INS5_IJSP_S1Y_EEENS5_IJS1Y_SB_EEEEEEEvS25_EENS_8epilogue10collective6detail29Sm90TmaWarpSpecializedAdapterINS2E_15DefaultEpilogueIfNS5_IJSB_llEEES2I_NS2D_6thread17LinearCombinationIfLi1EffLNS2J_9ScaleType4KindE0ELNS_15FloatRoundStyleE2EfEENS1_15EpilogueDefaultEEEEEvvEEEEvNT_6ParamsE)
        /*0014*/ 	.word	0x00000000


	//----- nvinfo : EIATTR_MIN_STACK_SIZE
	.align		4
.L_14:
        /*0018*/ 	.byte	0x04, 0x12
        /*001a*/ 	.short	(.L_16 - .L_15)
	.align		4
.L_15:
        /*001c*/ 	.word	index@(_ZN7cutlass13device_kernelINS_4gemm6kernel13GemmUniversalIN4cute5tupleIJiiiiEEENS1_10collective13CollectiveMmaINS1_40MainloopSm90TmaGmmaWarpSpecializedSparseILi4ENS5_IJNS4_1CILi1EEESB_SB_EEENS1_35KernelTmaWarpSpecializedCooperativeEEENS5_IJNSA_ILi128EEESF_SF_EEENS_10bfloat16_tENS5_IJNS4_6LayoutINS5_IJiNS5_IJNSA_ILi2EEEiEEEiEEENS5_IJlNS5_IJSB_SJ_EEElEEEEENSI_INS5_IJNS5_IJNS5_IJNSA_ILi8EEESJ_NSA_ILi4EEEEEEiEEENS5_IJNS5_IJNSA_ILi16EEESJ_SQ_EEEiEEEiEEENS5_IJNS5_IJNS5_IJSF_ST_NSA_ILi2048EEEEEENSA_ILi8192EEEEEENS5_IJNS5_IJSB_NSA_ILi1024EEENSA_ILi32EEEEEElEEElEEEEEEEESH_NS5_IJlSB_lEEENS4_8TiledMMAINS4_8MMA_AtomIJNS4_4SM904GMMA6SPARSE29GMMA_64x128x32_F32BF16BF16_SSILNS1C_5MajorE0ELS1F_0ELNS1C_7ScaleInE1ELS1G_1ELNS1C_9SparseSelE0EEEEEENSI_INS5_IJSJ_SB_SB_EEENS5_IJSB_NSA_ILi0EEES1L_EEEEENS5_IJNS4_10UnderscoreES1O_S1O_EEEEENS4_13SM90_TMA_LOADENS4_14ComposedLayoutINS4_7SwizzleILi3ELi4ELi3EEENS4_25smem_sparse_ptr_flag_bitsILi2ELi16EEENSI_INS5_IJNS5_IJSB_SP_EEENS5_IJSJ_NSA_ILi64EEEEEEEEENS5_IJNS5_IJS1L_SF_EEESM_EEEEEEEvNS4_8identityES1R_NS1S_IS1U_NS4_18smem_ptr_flag_bitsILi16EEENSI_INS5_IJSP_S1Y_EEENS5_IJS1Y_SB_EEEEEEEvS25_EENS_8epilogue10collective6detail29Sm90TmaWarpSpecializedAdapterINS2E_15DefaultEpilogueIfNS5_IJSB_llEEES2I_NS2D_6thread17LinearCombinationIfLi1EffLNS2J_9ScaleType4KindE0ELNS_15FloatRoundStyleE2EfEENS1_15EpilogueDefaultEEEEEvvEEEEvNT_6ParamsE)
        /*0020*/ 	.word	0x00000000
.L_16:


//--------------------- .nv.compat                --------------------------
	.section	.nv.compat,"",@"SHT_CUDA_COMPAT_INFO"
	.align	4
        /*0000*/ 	.byte	0x02, 0x09, 0x01, 0x00, 0x02, 0x02, 0x04, 0x00, 0x02, 0x05, 0x05, 0x00, 0x03, 0x07, 0x01, 0x01
        /*0010*/ 	.byte	0x02, 0x03, 0x01, 0x00, 0x02, 0x06, 0x01, 0x00, 0x04, 0x0b, 0x08, 0x00, 0x00, 0x00, 0x00, 0x00
        /*0020*/ 	.byte	0x00, 0x00, 0x00, 0x00


//--------------------- .nv.info._ZN7cutlass13device_kernelINS_4gemm6kernel13GemmUniversalIN4cute5tupleIJiiiiEEENS1_10collective13CollectiveMmaINS1_40MainloopSm90TmaGmmaWarpSpecializedSparseILi4ENS5_IJNS4_1CILi1EEESB_SB_EEENS1_35KernelTmaWarpSpecializedCooperativeEEENS5_IJNSA_ILi128EEESF_SF_EEENS_10bfloat16_tENS5_IJNS4_6LayoutINS5_IJiNS5_IJNSA_ILi2EEEiEEEiEEENS5_IJlNS5_IJSB_SJ_EEElEEEEENSI_INS5_IJNS5_IJNS5_IJNSA_ILi8EEESJ_NSA_ILi4EEEEEEiEEENS5_IJNS5_IJNSA_ILi16EEESJ_SQ_EEEiEEEiEEENS5_IJNS5_IJNS5_IJSF_ST_NSA_ILi2048EEEEEENSA_ILi8192EEEEEENS5_IJNS5_IJSB_NSA_ILi1024EEENSA_ILi32EEEEEElEEElEEEEEEEESH_NS5_IJlSB_lEEENS4_8TiledMMAINS4_8MMA_AtomIJNS4_4SM904GMMA6SPARSE29GMMA_64x128x32_F32BF16BF16_SSILNS1C_5MajorE0ELS1F_0ELNS1C_7ScaleInE1ELS1G_1ELNS1C_9SparseSelE0EEEEEENSI_INS5_IJSJ_SB_SB_EEENS5_IJSB_NSA_ILi0EEES1L_EEEEENS5_IJNS4_10UnderscoreES1O_S1O_EEEEENS4_13SM90_TMA_LOADENS4_14ComposedLayoutINS4_7SwizzleILi3ELi4ELi3EEENS4_25smem_sparse_ptr_flag_bitsILi2ELi16EEENSI_INS5_IJNS5_IJSB_SP_EEENS5_IJSJ_NSA_ILi64EEEEEEEEENS5_IJNS5_IJS1L_SF_EEESM_EEEEEEEvNS4_8identityES1R_NS1S_IS1U_NS4_18smem_ptr_flag_bitsILi16EEENSI_INS5_IJSP_S1Y_EEENS5_IJS1Y_SB_EEEEEEEvS25_EENS_8epilogue10collective6detail29Sm90TmaWarpSpecializedAdapterINS2E_15DefaultEpilogueIfNS5_IJSB_llEEES2I_NS2D_6thread17LinearCombinationIfLi1EffLNS2J_9ScaleType4KindE0ELNS_15FloatRoundStyleE2EfEENS1_15EpilogueDefaultEEEEEvvEEEEvNT_6ParamsE --------------------------
	.section	.nv.info._ZN7cutlass13device_kernelINS_4gemm6kernel13GemmUniversalIN4cute5tupleIJiiiiEEENS1_10collective13CollectiveMmaINS1_40MainloopSm90TmaGmmaWarpSpecializedSparseILi4ENS5_IJNS4_1CILi1EEESB_SB_EEENS1_35KernelTmaWarpSpecializedCooperativeEEENS5_IJNSA_ILi128EEESF_SF_EEENS_10bfloat16_tENS5_IJNS4_6LayoutINS5_IJiNS5_IJNSA_ILi2EEEiEEEiEEENS5_IJlNS5_IJSB_SJ_EEElEEEEENSI_INS5_IJNS5_IJNS5_IJNSA_ILi8EEESJ_NSA_ILi4EEEEEEiEEENS5_IJNS5_IJNSA_ILi16EEESJ_SQ_EEEiEEEiEEENS5_IJNS5_IJNS5_IJSF_ST_NSA_ILi2048EEEEEENSA_ILi8192EEEEEENS5_IJNS5_IJSB_NSA_ILi1024EEENSA_ILi32EEEEEElEEElEEEEEEEESH_NS5_IJlSB_lEEENS4_8TiledMMAINS4_8MMA_AtomIJNS4_4SM904GMMA6SPARSE29GMMA_64x128x32_F32BF16BF16_SSILNS1C_5MajorE0ELS1F_0ELNS1C_7ScaleInE1ELS1G_1ELNS1C_9SparseSelE0EEEEEENSI_INS5_IJSJ_SB_SB_EEENS5_IJSB_NSA_ILi0EEES1L_EEEEENS5_IJNS4_10UnderscoreES1O_S1O_EEEEENS4_13SM90_TMA_LOADENS4_14ComposedLayoutINS4_7SwizzleILi3ELi4ELi3EEENS4_25smem_sparse_ptr_flag_bitsILi2ELi16EEENSI_INS5_IJNS5_IJSB_SP_EEENS5_IJSJ_NSA_ILi64EEEEEEEEENS5_IJNS5_IJS1L_SF_EEESM_EEEEEEEvNS4_8identityES1R_NS1S_IS1U_NS4_18smem_ptr_flag_bitsILi16EEENSI_INS5_IJSP_S1Y_EEENS5_IJS1Y_SB_EEEEEEEvS25_EENS_8epilogue10collective6detail29Sm90TmaWarpSpecializedAdapterINS2E_15DefaultEpilogueIfNS5_IJSB_llEEES2I_NS2D_6thread17LinearCombinationIfLi1EffLNS2J_9ScaleType4KindE0ELNS_15FloatRoundStyleE2EfEENS1_15EpilogueDefaultEEEEEvvEEEEvNT_6ParamsE,"",@"SHT_CUDA_INFO"
	.sectionflags	@""
	.align	4


	//----- nvinfo : EIATTR_CUDA_API_VERSION
	.align		4
        /*0000*/ 	.byte	0x04, 0x37
        /*0002*/ 	.short	(.L_18 - .L_17)
.L_17:
        /*0004*/ 	.word	0x00000082


	//----- nvinfo : EIATTR_KPARAM_INFO
	.align		4
.L_18:
        /*0008*/ 	.byte	0x04, 0x17
        /*000a*/ 	.short	(.L_20 - .L_19)
.L_19:
        /*000c*/ 	.word	0x00000000
        /*0010*/ 	.short	0x0000
        /*0012*/ 	.short	0x0070
        /*0014*/ 	.byte	0x00, 0xf0, 0x01, 0x14


	//----- nvinfo : EIATTR_SPARSE_MMA_MASK
	.align		4
.L_20:
        /*0018*/ 	.byte	0x03, 0x50
        /*001a*/ 	.short	0x0002


	//----- nvinfo : EIATTR_MAXREG_COUNT
	.align		4
        /*001c*/ 	.byte	0x03, 0x1b
        /*001e*/ 	.short	0x00a8


	//----- nvinfo : EIATTR_NUM_BARRIERS
	.align		4
        /*0020*/ 	.byte	0x02, 0x4c
        /*0022*/ 	.byte	0x01
	.zero		1


	//----- nvinfo : EIATTR_MERCURY_ISA_VERSION
	.align		4
        /*0024*/ 	.byte	0x03, 0x5f
        /*0026*/ 	.short	0x0101


	//----- nvinfo : EIATTR_INT_WARP_WIDE_INSTR_OFFSETS
	.align		4
        /*0028*/ 	.byte	0x04, 0x31
        /*002a*/ 	.short	(.L_22 - .L_21)


	//   ....[0]....
.L_21:
        /*002c*/ 	.word	0x000003d0


	//   ....[1]....
        /*0030*/ 	.word	0x00000400


	//   ....[2]....
        /*0034*/ 	.word	0x00000500


	//----- nvinfo : EIATTR_COOP_GROUP_MASK_REGIDS
	.align		4
.L_22:
        /*0038*/ 	.byte	0x04, 0x29
        /*003a*/ 	.short	(.L_24 - .L_23)


	//   ....[0]....
.L_23:
        /*003c*/ 	.word	0xffffffff


	//   ....[1]....
        /*0040*/ 	.word	0xffffffff


	//   ....[2]....
        /*0044*/ 	.word	0xffffffff


	//   ....[3]....
        /*0048*/ 	.word	0xffffffff


	//   ....[4]....
        /*004c*/ 	.word	0xffffffff


	//----- nvinfo : EIATTR_COOP_GROUP_INSTR_OFFSETS
	.align		4
.L_24:
        /*0050*/ 	.byte	0x04, 0x28
        /*0052*/ 	.short	(.L_26 - .L_25)


	//   ....[0]....
.L_25:
        /*0054*/ 	.word	0x00000060


	//   ....[1]....
        /*0058*/ 	.word	0x00000070


	//   ....[2]....
        /*005c*/ 	.word	0x00000160


	//   ....[3]....
        /*0060*/ 	.word	0x000002f0


	//   ....[4]....
        /*0064*/ 	.word	0x00001260


	//----- nvinfo : EIATTR_REG_RECONFIG
	.align		4
.L_26:
        /*0068*/ 	.byte	0x01, 0x54
	.zero		2


	//----- nvinfo : EIATTR_MBARRIER_INSTR_OFFSETS
	.align		4
        /*006c*/ 	.byte	0x04, 0x39
        /*006e*/ 	.short	(.L_28 - .L_27)


	//   ....[0]....
.L_27:
        /*0070*/ 	.word	0x00000260
        /*0074*/ 	.word	0x000000ff
        /*0078*/ 	.word	0x00000000
        /*007c*/ 	.short	0x0100
        /*007e*/ 	.byte	0x08
	.zero		1


	//   ....[1]....
        /*0080*/ 	.word	0x00000270
        /*0084*/ 	.word	0x000000ff
        /*0088*/ 	.word	0x00000020
        /*008c*/ 	.short	0x0100
        /*008e*/ 	.byte	0x08
	.zero		1


	//   ....[2]....
        /*0090*/ 	.word	0x00000280
        /*0094*/ 	.word	0x000000ff
        /*0098*/ 	.word	0x00000008
        /*009c*/ 	.short	0x0100
        /*009e*/ 	.byte	0x08
	.zero		1


	//   ....[3]....
        /*00a0*/ 	.word	0x00000290
        /*00a4*/ 	.word	0x000000ff
        /*00a8*/ 	.word	0x00000028
        /*00ac*/ 	.short	0x0100
        /*00ae*/ 	.byte	0x08
	.zero		1


	//   ....[4]....
        /*00b0*/ 	.word	0x000002a0
        /*00b4*/ 	.word	0x000000ff
        /*00b8*/ 	.word	0x00000010
        /*00bc*/ 	.short	0x0100
        /*00be*/ 	.byte	0x08
	.zero		1


	//   ....[5]....
        /*00c0*/ 	.word	0x000002b0
        /*00c4*/ 	.word	0x000000ff
        /*00c8*/ 	.word	0x00000030
        /*00cc*/ 	.short	0x0100
        /*00ce*/ 	.byte	0x08
	.zero		1


	//   ....[6]....
        /*00d0*/ 	.word	0x000002c0
        /*00d4*/ 	.word	0x000000ff
        /*00d8*/ 	.word	0x00000018
        /*00dc*/ 	.short	0x0100
        /*00de*/ 	.byte	0x08
	.zero		1


	//   ....[7]....
        /*00e0*/ 	.word	0x000002d0
        /*00e4*/ 	.word	0x000000ff
        /*00e8*/ 	.word	0x00000038
        /*00ec*/ 	.short	0x0100
        /*00ee*/ 	.byte	0x08
	.zero		1


	//   ....[8]....
        /*00f0*/ 	.word	0x00000570
        /*00f4*/ 	.word	0x000000ff
        /*00f8*/ 	.word	0x00000050
        /*00fc*/ 	.short	0x0100
        /*00fe*/ 	.byte	0x08
	.zero		1


	//   ....[9]....
        /*0100*/ 	.word	0x000005e0
        /*0104*/ 	.word	0x000000ff
        /*0108*/ 	.word	0x00000058
        /*010c*/ 	.short	0x0100
        /*010e*/ 	.byte	0x08
	.zero		1


	//   ....[10]....
        /*0110*/ 	.word	0x00001620
        /*0114*/ 	.word	0x000000ff
        /*0118*/ 	.word	0x00000000
        /*011c*/ 	.short	0x010a
        /*011e*/ 	.byte	0x08
	.zero		1


	//   ....[11]....
        /*0120*/ 	.word	0x00001660
        /*0124*/ 	.word	0x000000ff
        /*0128*/ 	.word	0x00000000
        /*012c*/ 	.short	0x010a
        /*012e*/ 	.byte	0x08
	.zero		1


	//   ....[12]....
        /*0130*/ 	.word	0x000018d0
        /*0134*/ 	.word	0x00000058
        /*0138*/ 	.word	0x00000000
        /*013c*/ 	.short	0x0101
        /*013e*/ 	.byte	0x3f
	.zero		1


	//   ....[13]....
        /*0140*/ 	.word	0x000074b0
        /*0144*/ 	.word	0x00000014
        /*0148*/ 	.word	0x00000020
        /*014c*/ 	.short	0x010a
        /*014e*/ 	.byte	0x3f
	.zero		1


	//   ....[14]....
        /*0150*/ 	.word	0x00007990
        /*0154*/ 	.word	0x00000005
        /*0158*/ 	.word	0x00000058
        /*015c*/ 	.short	0x0101
        /*015e*/ 	.byte	0x3f
	.zero		1


	//   ....[15]....
        /*0160*/ 	.word	0x00008090
        /*0164*/ 	.word	0x00000005
        /*0168*/ 	.word	0x00000000
        /*016c*/ 	.short	0x010a
        /*016e*/ 	.byte	0x3f
	.zero		1


	//   ....[16]....
        /*0170*/ 	.word	0x00008110
        /*0174*/ 	.word	0x00000007
        /*0178*/ 	.word	0x00000000
        /*017c*/ 	.short	0x010a
        /*017e*/ 	.byte	0x3f
	.zero		1


	//   ....[17]....
        /*0180*/ 	.word	0x000081a0
        /*0184*/ 	.word	0x00000006
        /*0188*/ 	.word	0x00000000
        /*018c*/ 	.short	0x010a
        /*018e*/ 	.byte	0x3f
	.zero		1


	//   ....[18]....
        /*0190*/ 	.word	0x00008230
        /*0194*/ 	.word	0x00000003
        /*0198*/ 	.word	0x00000000
        /*019c*/ 	.short	0x010a
        /*019e*/ 	.byte	0x3f
	.zero		1


	//   ....[19]....
        /*01a0*/ 	.word	0x000082a0
        /*01a4*/ 	.word	0x00000059
        /*01a8*/ 	.word	0x00000000
        /*01ac*/ 	.short	0x010a
        /*01ae*/ 	.byte	0x3f
	.zero		1


	//   ....[20]....
        /*01b0*/ 	.word	0x00008370
        /*01b4*/ 	.word	0x00000014
        /*01b8*/ 	.word	0x00000020
        /*01bc*/ 	.short	0x010a
        /*01be*/ 	.byte	0x3f
	.zero		1


	//   ....[21]....
        /*01c0*/ 	.word	0x00008450
        /*01c4*/ 	.word	0x00000005
        /*01c8*/ 	.word	0x00000000
        /*01cc*/ 	.short	0x010a
        /*01ce*/ 	.byte	0x3f
	.zero		1


	//   ....[22]....
        /*01d0*/ 	.word	0x000084a0
        /*01d4*/ 	.word	0x00000007
        /*01d8*/ 	.word	0x00000000
        /*01dc*/ 	.short	0x010a
        /*01de*/ 	.byte	0x3f
	.zero		1


	//   ....[23]....
        /*01e0*/ 	.word	0x000084f0
        /*01e4*/ 	.word	0x00000006
        /*01e8*/ 	.word	0x00000000
        /*01ec*/ 	.short	0x010a
        /*01ee*/ 	.byte	0x3f
	.zero		1


	//----- nvinfo : EIATTR_NUM_MBARRIERS
	.align		4
.L_28:
        /*01f0*/ 	.byte	0x03, 0x38
        /*01f2*/ 	.short	0x000a


	//----- nvinfo : EIATTR_EXIT_INSTR_OFFSETS
	.align		4
        /*01f4*/ 	.byte	0x04, 0x1c
        /*01f6*/ 	.short	(.L_30 - .L_29)


	//   ....[0]....
.L_29:
        /*01f8*/ 	.word	0x00000680


	//   ....[1]....
        /*01fc*/ 	.word	0x00000f30


	//   ....[2]....
        /*0200*/ 	.word	0x00006b70


	//   ....[3]....
        /*0204*/ 	.word	0x00007190


	//   ....[4]....
        /*0208*/ 	.word	0x00008280


	//----- nvinfo : EIATTR_MAX_THREADS
	.align		4
.L_30:
        /*020c*/ 	.byte	0x04, 0x05
        /*020e*/ 	.short	(.L_32 - .L_31)
.L_31:
        /*0210*/ 	.word	0x00000180
        /*0214*/ 	.word	0x00000001
        /*0218*/ 	.word	0x00000001


	//----- nvinfo : EIATTR_CRS_STACK_SIZE
	.align		4
.L_32:
        /*021c*/ 	.byte	0x04, 0x1e
        /*021e*/ 	.short	(.L_34 - .L_33)
.L_33:
        /*0220*/ 	.word	0x00000000


	//----- nvinfo : EIATTR_CBANK_PARAM_SIZE
	.align		4
.L_34:
        /*0224*/ 	.byte	0x03, 0x19
        /*0226*/ 	.short	0x0570


	//----- nvinfo : EIATTR_PARAM_CBANK
	.align		4
        /*0228*/ 	.byte	0x04, 0x0a
        /*022a*/ 	.short	(.L_36 - .L_35)
	.align		4
.L_35:
        /*022c*/ 	.word	index@(.nv.constant0._ZN7cutlass13device_kernelINS_4gemm6kernel13GemmUniversalIN4cute5tupleIJiiiiEEENS1_10collective13CollectiveMmaINS1_40MainloopSm90TmaGmmaWarpSpecializedSparseILi4ENS5_IJNS4_1CILi1EEESB_SB_EEENS1_35KernelTmaWarpSpecializedCooperativeEEENS5_IJNSA_ILi128EEESF_SF_EEENS_10bfloat16_tENS5_IJNS4_6LayoutINS5_IJiNS5_IJNSA_ILi2EEEiEEEiEEENS5_IJlNS5_IJSB_SJ_EEElEEEEENSI_INS5_IJNS5_IJNS5_IJNSA_ILi8EEESJ_NSA_ILi4EEEEEEiEEENS5_IJNS5_IJNSA_ILi16EEESJ_SQ_EEEiEEEiEEENS5_IJNS5_IJNS5_IJSF_ST_NSA_ILi2048EEEEEENSA_ILi8192EEEEEENS5_IJNS5_IJSB_NSA_ILi1024EEENSA_ILi32EEEEEElEEElEEEEEEEESH_NS5_IJlSB_lEEENS4_8TiledMMAINS4_8MMA_AtomIJNS4_4SM904GMMA6SPARSE29GMMA_64x128x32_F32BF16BF16_SSILNS1C_5MajorE0ELS1F_0ELNS1C_7ScaleInE1ELS1G_1ELNS1C_9SparseSelE0EEEEEENSI_INS5_IJSJ_SB_SB_EEENS5_IJSB_NSA_ILi0EEES1L_EEEEENS5_IJNS4_10UnderscoreES1O_S1O_EEEEENS4_13SM90_TMA_LOADENS4_14ComposedLayoutINS4_7SwizzleILi3ELi4ELi3EEENS4_25smem_sparse_ptr_flag_bitsILi2ELi16EEENSI_INS5_IJNS5_IJSB_SP_EEENS5_IJSJ_NSA_ILi64EEEEEEEEENS5_IJNS5_IJS1L_SF_EEESM_EEEEEEEvNS4_8identityES1R_NS1S_IS1U_NS4_18smem_ptr_flag_bitsILi16EEENSI_INS5_IJSP_S1Y_EEENS5_IJS1Y_SB_EEEEEEEvS25_EENS_8epilogue10collective6detail29Sm90TmaWarpSpecializedAdapterINS2E_15DefaultEpilogueIfNS5_IJSB_llEEES2I_NS2D_6thread17LinearCombinationIfLi1EffLNS2J_9ScaleType4KindE0ELNS_15FloatRoundStyleE2EfEENS1_15EpilogueDefaultEEEEEvvEEEEvNT_6ParamsE)
        /*0230*/ 	.short	0x0210
        /*0232*/ 	.short	0x0570


	//----- nvinfo : EIATTR_SW_WAR
	.align		4
.L_36:
        /*0234*/ 	.byte	0x04, 0x36
        /*0236*/ 	.short	(.L_38 - .L_37)
.L_37:
        /*0238*/ 	.word	0x00000008
.L_38:


//--------------------- .nv.callgraph             --------------------------
	.section	.nv.callgraph,"",@"SHT_CUDA_CALLGRAPH"
	.align	4
	.sectionentsize	8
	.align		4
        /*0000*/ 	.word	0x00000000
	.align		4
        /*0004*/ 	.word	0xffffffff
	.align		4
        /*0008*/ 	.word	0x00000000
	.align		4
        /*000c*/ 	.word	0xfffffffe
	.align		4
        /*0010*/ 	.word	0x00000000
	.align		4
        /*0014*/ 	.word	0xfffffffd
	.align		4
        /*0018*/ 	.word	0x00000000
	.align		4
        /*001c*/ 	.word	0xfffffffc


//--------------------- .nv.constant4             --------------------------
	.section	.nv.constant4,"a",@progbits
	.align	8
	.align		8
.nv.constant4:
        /*0000*/ 	.dword	_ZN39_INTERNAL_e9bc4eee_4_k_cu_53b22011_28154cuda3std3__45__cpo5beginE
	.align		8
        /*0008*/ 	.dword	_ZN39_INTERNAL_e9bc4eee_4_k_cu_53b22011_28154cuda3std3__45__cpo3endE
	.align		8
        /*0010*/ 	.dword	_ZN39_INTERNAL_e9bc4eee_4_k_cu_53b22011_28154cuda3std3__45__cpo6cbeginE
	.align		8
        /*0018*/ 	.dword	_ZN39_INTERNAL_e9bc4eee_4_k_cu_53b22011_28154cuda3std3__45__cpo4cendE
	.align		8
        /*0020*/ 	.dword	_ZN39_INTERNAL_e9bc4eee_4_k_cu_53b22011_28154cuda3std3__441_GLOBAL__N__e9bc4eee_4_k_cu_53b22011_28156ignoreE
	.align		8
        /*0028*/ 	.dword	_ZN39_INTERNAL_e9bc4eee_4_k_cu_53b22011_28154cuda3std3__419piecewise_constructE
	.align		8
        /*0030*/ 	.dword	_ZN39_INTERNAL_e9bc4eee_4_k_cu_53b22011_28154cuda3std3__48in_placeE
	.align		8
        /*0038*/ 	.dword	_ZN39_INTERNAL_e9bc4eee_4_k_cu_53b22011_28154cuda3std6ranges3__45__cpo4swapE
	.align		8
        /*0040*/ 	.dword	_ZN39_INTERNAL_e9bc4eee_4_k_cu_53b22011_28154cuda3std6ranges3__45__cpo9iter_moveE
	.align		8
        /*0048*/ 	.dword	_ZN39_INTERNAL_e9bc4eee_4_k_cu_53b22011_28154cute7productE
	.align		8
        /*0050*/ 	.dword	_ZN39_INTERNAL_e9bc4eee_4_k_cu_53b22011_28154cute1_E


//--------------------- .text._ZN7cutlass13device_kernelINS_4gemm6kernel13GemmUniversalIN4cute5tupleIJiiiiEEENS1_10collective13CollectiveMmaINS1_40MainloopSm90TmaGmmaWarpSpecializedSparseILi4ENS5_IJNS4_1CILi1EEESB_SB_EEENS1_35KernelTmaWarpSpecializedCooperativeEEENS5_IJNSA_ILi128EEESF_SF_EEENS_10bfloat16_tENS5_IJNS4_6LayoutINS5_IJiNS5_IJNSA_ILi2EEEiEEEiEEENS5_IJlNS5_IJSB_SJ_EEElEEEEENSI_INS5_IJNS5_IJNS5_IJNSA_ILi8EEESJ_NSA_ILi4EEEEEEiEEENS5_IJNS5_IJNSA_ILi16EEESJ_SQ_EEEiEEEiEEENS5_IJNS5_IJNS5_IJSF_ST_NSA_ILi2048EEEEEENSA_ILi8192EEEEEENS5_IJNS5_IJSB_NSA_ILi1024EEENSA_ILi32EEEEEElEEElEEEEEEEESH_NS5_IJlSB_lEEENS4_8TiledMMAINS4_8MMA_AtomIJNS4_4SM904GMMA6SPARSE29GMMA_64x128x32_F32BF16BF16_SSILNS1C_5MajorE0ELS1F_0ELNS1C_7ScaleInE1ELS1G_1ELNS1C_9SparseSelE0EEEEEENSI_INS5_IJSJ_SB_SB_EEENS5_IJSB_NSA_ILi0EEES1L_EEEEENS5_IJNS4_10UnderscoreES1O_S1O_EEEEENS4_13SM90_TMA_LOADENS4_14ComposedLayoutINS4_7SwizzleILi3ELi4ELi3EEENS4_25smem_sparse_ptr_flag_bitsILi2ELi16EEENSI_INS5_IJNS5_IJSB_SP_EEENS5_IJSJ_NSA_ILi64EEEEEEEEENS5_IJNS5_IJS1L_SF_EEESM_EEEEEEEvNS4_8identityES1R_NS1S_IS1U_NS4_18smem_ptr_flag_bitsILi16EEENSI_INS5_IJSP_S1Y_EEENS5_IJS1Y_SB_EEEEEEEvS25_EENS_8epilogue10collective6detail29Sm90TmaWarpSpecializedAdapterINS2E_15DefaultEpilogueIfNS5_IJSB_llEEES2I_NS2D_6thread17LinearCombinationIfLi1EffLNS2J_9ScaleType4KindE0ELNS_15FloatRoundStyleE2EfEENS1_15EpilogueDefaultEEEEEvvEEEEvNT_6ParamsE --------------------------
	.section	.text._ZN7cutlass13device_kernelINS_4gemm6kernel13GemmUniversalIN4cute5tupleIJiiiiEEENS1_10collective13CollectiveMmaINS1_40MainloopSm90TmaGmmaWarpSpecializedSparseILi4ENS5_IJNS4_1CILi1EEESB_SB_EEENS1_35KernelTmaWarpSpecializedCooperativeEEENS5_IJNSA_ILi128EEESF_SF_EEENS_10bfloat16_tENS5_IJNS4_6LayoutINS5_IJiNS5_IJNSA_ILi2EEEiEEEiEEENS5_IJlNS5_IJSB_SJ_EEElEEEEENSI_INS5_IJNS5_IJNS5_IJNSA_ILi8EEESJ_NSA_ILi4EEEEEEiEEENS5_IJNS5_IJNSA_ILi16EEESJ_SQ_EEEiEEEiEEENS5_IJNS5_IJNS5_IJSF_ST_NSA_ILi2048EEEEEENSA_ILi8192EEEEEENS5_IJNS5_IJSB_NSA_ILi1024EEENSA_ILi32EEEEEElEEElEEEEEEEESH_NS5_IJlSB_lEEENS4_8TiledMMAINS4_8MMA_AtomIJNS4_4SM904GMMA6SPARSE29GMMA_64x128x32_F32BF16BF16_SSILNS1C_5MajorE0ELS1F_0ELNS1C_7ScaleInE1ELS1G_1ELNS1C_9SparseSelE0EEEEEENSI_INS5_IJSJ_SB_SB_EEENS5_IJSB_NSA_ILi0EEES1L_EEEEENS5_IJNS4_10UnderscoreES1O_S1O_EEEEENS4_13SM90_TMA_LOADENS4_14ComposedLayoutINS4_7SwizzleILi3ELi4ELi3EEENS4_25smem_sparse_ptr_flag_bitsILi2ELi16EEENSI_INS5_IJNS5_IJSB_SP_EEENS5_IJSJ_NSA_ILi64EEEEEEEEENS5_IJNS5_IJS1L_SF_EEESM_EEEEEEEvNS4_8identityES1R_NS1S_IS1U_NS4_18smem_ptr_flag_bitsILi16EEENSI_INS5_IJSP_S1Y_EEENS5_IJS1Y_SB_EEEEEEEvS25_EENS_8epilogue10collective6detail29Sm90TmaWarpSpecializedAdapterINS2E_15DefaultEpilogueIfNS5_IJSB_llEEES2I_NS2D_6thread17LinearCombinationIfLi1EffLNS2J_9ScaleType4KindE0ELNS_15FloatRoundStyleE2EfEENS1_15EpilogueDefaultEEEEEvvEEEEvNT_6ParamsE,"ax",@progbits
	.align	128
.text._ZN7cutlass13device_kernelINS_4gemm6kernel13GemmUniversalIN4cute5tupleIJiiiiEEENS1_10collective13CollectiveMmaINS1_40MainloopSm90TmaGmmaWarpSpecializedSparseILi4ENS5_IJNS4_1CILi1EEESB_SB_EEENS1_35KernelTmaWarpSpecializedCooperativeEEENS5_IJNSA_ILi128EEESF_SF_EEENS_10bfloat16_tENS5_IJNS4_6LayoutINS5_IJiNS5_IJNSA_ILi2EEEiEEEiEEENS5_IJlNS5_IJSB_SJ_EEElEEEEENSI_INS5_IJNS5_IJNS5_IJNSA_ILi8EEESJ_NSA_ILi4EEEEEEiEEENS5_IJNS5_IJNSA_ILi16EEESJ_SQ_EEEiEEEiEEENS5_IJNS5_IJNS5_IJSF_ST_NSA_ILi2048EEEEEENSA_ILi8192EEEEEENS5_IJNS5_IJSB_NSA_ILi1024EEENSA_ILi32EEEEEElEEElEEEEEEEESH_NS5_IJlSB_lEEENS4_8TiledMMAINS4_8MMA_AtomIJNS4_4SM904GMMA6SPARSE29GMMA_64x128x32_F32BF16BF16_SSILNS1C_5MajorE0ELS1F_0ELNS1C_7ScaleInE1ELS1G_1ELNS1C_9SparseSelE0EEEEEENSI_INS5_IJSJ_SB_SB_EEENS5_IJSB_NSA_ILi0EEES1L_EEEEENS5_IJNS4_10UnderscoreES1O_S1O_EEEEENS4_13SM90_TMA_LOADENS4_14ComposedLayoutINS4_7SwizzleILi3ELi4ELi3EEENS4_25smem_sparse_ptr_flag_bitsILi2ELi16EEENSI_INS5_IJNS5_IJSB_SP_EEENS5_IJSJ_NSA_ILi64EEEEEEEEENS5_IJNS5_IJS1L_SF_EEESM_EEEEEEEvNS4_8identityES1R_NS1S_IS1U_NS4_18smem_ptr_flag_bitsILi16EEENSI_INS5_IJSP_S1Y_EEENS5_IJS1Y_SB_EEEEEEEvS25_EENS_8epilogue10collective6detail29Sm90TmaWarpSpecializedAdapterINS2E_15DefaultEpilogueIfNS5_IJSB_llEEES2I_NS2D_6thread17LinearCombinationIfLi1EffLNS2J_9ScaleType4KindE0ELNS_15FloatRoundStyleE2EfEENS1_15EpilogueDefaultEEEEEvvEEEEvNT_6ParamsE:
        .type           _ZN7cutlass13device_kernelINS_4gemm6kernel13GemmUniversalIN4cute5tupleIJiiiiEEENS1_10collective13CollectiveMmaINS1_40MainloopSm90TmaGmmaWarpSpecializedSparseILi4ENS5_IJNS4_1CILi1EEESB_SB_EEENS1_35KernelTmaWarpSpecializedCooperativeEEENS5_IJNSA_ILi128EEESF_SF_EEENS_10bfloat16_tENS5_IJNS4_6LayoutINS5_IJiNS5_IJNSA_ILi2EEEiEEEiEEENS5_IJlNS5_IJSB_SJ_EEElEEEEENSI_INS5_IJNS5_IJNS5_IJNSA_ILi8EEESJ_NSA_ILi4EEEEEEiEEENS5_IJNS5_IJNSA_ILi16EEESJ_SQ_EEEiEEEiEEENS5_IJNS5_IJNS5_IJSF_ST_NSA_ILi2048EEEEEENSA_ILi8192EEEEEENS5_IJNS5_IJSB_NSA_ILi1024EEENSA_ILi32EEEEEElEEElEEEEEEEESH_NS5_IJlSB_lEEENS4_8TiledMMAINS4_8MMA_AtomIJNS4_4SM904GMMA6SPARSE29GMMA_64x128x32_F32BF16BF16_SSILNS1C_5MajorE0ELS1F_0ELNS1C_7ScaleInE1ELS1G_1ELNS1C_9SparseSelE0EEEEEENSI_INS5_IJSJ_SB_SB_EEENS5_IJSB_NSA_ILi0EEES1L_EEEEENS5_IJNS4_10UnderscoreES1O_S1O_EEEEENS4_13SM90_TMA_LOADENS4_14ComposedLayoutINS4_7SwizzleILi3ELi4ELi3EEENS4_25smem_sparse_ptr_flag_bitsILi2ELi16EEENSI_INS5_IJNS5_IJSB_SP_EEENS5_IJSJ_NSA_ILi64EEEEEEEEENS5_IJNS5_IJS1L_SF_EEESM_EEEEEEEvNS4_8identityES1R_NS1S_IS1U_NS4_18smem_ptr_flag_bitsILi16EEENSI_INS5_IJSP_S1Y_EEENS5_IJS1Y_SB_EEEEEEEvS25_EENS_8epilogue10collective6detail29Sm90TmaWarpSpecializedAdapterINS2E_15DefaultEpilogueIfNS5_IJSB_llEEES2I_NS2D_6thread17LinearCombinationIfLi1EffLNS2J_9ScaleType4KindE0ELNS_15FloatRoundStyleE2EfEENS1_15EpilogueDefaultEEEEEvvEEEEvNT_6ParamsE,@function
        .size           _ZN7cutlass13device_kernelINS_4gemm6kernel13GemmUniversalIN4cute5tupleIJiiiiEEENS1_10collective13CollectiveMmaINS1_40MainloopSm90TmaGmmaWarpSpecializedSparseILi4ENS5_IJNS4_1CILi1EEESB_SB_EEENS1_35KernelTmaWarpSpecializedCooperativeEEENS5_IJNSA_ILi128EEESF_SF_EEENS_10bfloat16_tENS5_IJNS4_6LayoutINS5_IJiNS5_IJNSA_ILi2EEEiEEEiEEENS5_IJlNS5_IJSB_SJ_EEElEEEEENSI_INS5_IJNS5_IJNS5_IJNSA_ILi8EEESJ_NSA_ILi4EEEEEEiEEENS5_IJNS5_IJNSA_ILi16EEESJ_SQ_EEEiEEEiEEENS5_IJNS5_IJNS5_IJSF_ST_NSA_ILi2048EEEEEENSA_ILi8192EEEEEENS5_IJNS5_IJSB_NSA_ILi1024EEENSA_ILi32EEEEEElEEElEEEEEEEESH_NS5_IJlSB_lEEENS4_8TiledMMAINS4_8MMA_AtomIJNS4_4SM904GMMA6SPARSE29GMMA_64x128x32_F32BF16BF16_SSILNS1C_5MajorE0ELS1F_0ELNS1C_7ScaleInE1ELS1G_1ELNS1C_9SparseSelE0EEEEEENSI_INS5_IJSJ_SB_SB_EEENS5_IJSB_NSA_ILi0EEES1L_EEEEENS5_IJNS4_10UnderscoreES1O_S1O_EEEEENS4_13SM90_TMA_LOADENS4_14ComposedLayoutINS4_7SwizzleILi3ELi4ELi3EEENS4_25smem_sparse_ptr_flag_bitsILi2ELi16EEENSI_INS5_IJNS5_IJSB_SP_EEENS5_IJSJ_NSA_ILi64EEEEEEEEENS5_IJNS5_IJS1L_SF_EEESM_EEEEEEEvNS4_8identityES1R_NS1S_IS1U_NS4_18smem_ptr_flag_bitsILi16EEENSI_INS5_IJSP_S1Y_EEENS5_IJS1Y_SB_EEEEEEEvS25_EENS_8epilogue10collective6detail29Sm90TmaWarpSpecializedAdapterINS2E_15DefaultEpilogueIfNS5_IJSB_llEEES2I_NS2D_6thread17LinearCombinationIfLi1EffLNS2J_9ScaleType4KindE0ELNS_15FloatRoundStyleE2EfEENS1_15EpilogueDefaultEEEEEvvEEEEvNT_6ParamsE,(.L_x_189 - _ZN7cutlass13device_kernelINS_4gemm6kernel13GemmUniversalIN4cute5tupleIJiiiiEEENS1_10collective13CollectiveMmaINS1_40MainloopSm90TmaGmmaWarpSpecializedSparseILi4ENS5_IJNS4_1CILi1EEESB_SB_EEENS1_35KernelTmaWarpSpecializedCooperativeEEENS5_IJNSA_ILi128EEESF_SF_EEENS_10bfloat16_tENS5_IJNS4_6LayoutINS5_IJiNS5_IJNSA_ILi2EEEiEEEiEEENS5_IJlNS5_IJSB_SJ_EEElEEEEENSI_INS5_IJNS5_IJNS5_IJNSA_ILi8EEESJ_NSA_ILi4EEEEEEiEEENS5_IJNS5_IJNSA_ILi16EEESJ_SQ_EEEiEEEiEEENS5_IJNS5_IJNS5_IJSF_ST_NSA_ILi2048EEEEEENSA_ILi8192EEEEEENS5_IJNS5_IJSB_NSA_ILi1024EEENSA_ILi32EEEEEElEEElEEEEEEEESH_NS5_IJlSB_lEEENS4_8TiledMMAINS4_8MMA_AtomIJNS4_4SM904GMMA6SPARSE29GMMA_64x128x32_F32BF16BF16_SSILNS1C_5MajorE0ELS1F_0ELNS1C_7ScaleInE1ELS1G_1ELNS1C_9SparseSelE0EEEEEENSI_INS5_IJSJ_SB_SB_EEENS5_IJSB_NSA_ILi0EEES1L_EEEEENS5_IJNS4_10UnderscoreES1O_S1O_EEEEENS4_13SM90_TMA_LOADENS4_14ComposedLayoutINS4_7SwizzleILi3ELi4ELi3EEENS4_25smem_sparse_ptr_flag_bitsILi2ELi16EEENSI_INS5_IJNS5_IJSB_SP_EEENS5_IJSJ_NSA_ILi64EEEEEEEEENS5_IJNS5_IJS1L_SF_EEESM_EEEEEEEvNS4_8identityES1R_NS1S_IS1U_NS4_18smem_ptr_flag_bitsILi16EEENSI_INS5_IJSP_S1Y_EEENS5_IJS1Y_SB_EEEEEEEvS25_EENS_8epilogue10collective6detail29Sm90TmaWarpSpecializedAdapterINS2E_15DefaultEpilogueIfNS5_IJSB_llEEES2I_NS2D_6thread17LinearCombinationIfLi1EffLNS2J_9ScaleType4KindE0ELNS_15FloatRoundStyleE2EfEENS1_15EpilogueDefaultEEEEEvvEEEEvNT_6ParamsE)
        .other          _ZN7cutlass13device_kernelINS_4gemm6kernel13GemmUniversalIN4cute5tupleIJiiiiEEENS1_10collective13CollectiveMmaINS1_40MainloopSm90TmaGmmaWarpSpecializedSparseILi4ENS5_IJNS4_1CILi1EEESB_SB_EEENS1_35KernelTmaWarpSpecializedCooperativeEEENS5_IJNSA_ILi128EEESF_SF_EEENS_10bfloat16_tENS5_IJNS4_6LayoutINS5_IJiNS5_IJNSA_ILi2EEEiEEEiEEENS5_IJlNS5_IJSB_SJ_EEElEEEEENSI_INS5_IJNS5_IJNS5_IJNSA_ILi8EEESJ_NSA_ILi4EEEEEEiEEENS5_IJNS5_IJNSA_ILi16EEESJ_SQ_EEEiEEEiEEENS5_IJNS5_IJNS5_IJSF_ST_NSA_ILi2048EEEEEENSA_ILi8192EEEEEENS5_IJNS5_IJSB_NSA_ILi1024EEENSA_ILi32EEEEEElEEElEEEEEEEESH_NS5_IJlSB_lEEENS4_8TiledMMAINS4_8MMA_AtomIJNS4_4SM904GMMA6SPARSE29GMMA_64x128x32_F32BF16BF16_SSILNS1C_5MajorE0ELS1F_0ELNS1C_7ScaleInE1ELS1G_1ELNS1C_9SparseSelE0EEEEEENSI_INS5_IJSJ_SB_SB_EEENS5_IJSB_NSA_ILi0EEES1L_EEEEENS5_IJNS4_10UnderscoreES1O_S1O_EEEEENS4_13SM90_TMA_LOADENS4_14ComposedLayoutINS4_7SwizzleILi3ELi4ELi3EEENS4_25smem_sparse_ptr_flag_bitsILi2ELi16EEENSI_INS5_IJNS5_IJSB_SP_EEENS5_IJSJ_NSA_ILi64EEEEEEEEENS5_IJNS5_IJS1L_SF_EEESM_EEEEEEEvNS4_8identityES1R_NS1S_IS1U_NS4_18smem_ptr_flag_bitsILi16EEENSI_INS5_IJSP_S1Y_EEENS5_IJS1Y_SB_EEEEEEEvS25_EENS_8epilogue10collective6detail29Sm90TmaWarpSpecializedAdapterINS2E_15DefaultEpilogueIfNS5_IJSB_llEEES2I_NS2D_6thread17LinearCombinationIfLi1EffLNS2J_9ScaleType4KindE0ELNS_15FloatRoundStyleE2EfEENS1_15EpilogueDefaultEEEEEvvEEEEvNT_6ParamsE,@"STO_CUDA_ENTRY STV_DEFAULT"
_ZN7cutlass13device_kernelINS_4gemm6kernel13GemmUniversalIN4cute5tupleIJiiiiEEENS1_10collective13CollectiveMmaINS1_40MainloopSm90TmaGmmaWarpSpecializedSparseILi4ENS5_IJNS4_1CILi1EEESB_SB_EEENS1_35KernelTmaWarpSpecializedCooperativeEEENS5_IJNSA_ILi128EEESF_SF_EEENS_10bfloat16_tENS5_IJNS4_6LayoutINS5_IJiNS5_IJNSA_ILi2EEEiEEEiEEENS5_IJlNS5_IJSB_SJ_EEElEEEEENSI_INS5_IJNS5_IJNS5_IJNSA_ILi8EEESJ_NSA_ILi4EEEEEEiEEENS5_IJNS5_IJNSA_ILi16EEESJ_SQ_EEEiEEEiEEENS5_IJNS5_IJNS5_IJSF_ST_NSA_ILi2048EEEEEENSA_ILi8192EEEEEENS5_IJNS5_IJSB_NSA_ILi1024EEENSA_ILi32EEEEEElEEElEEEEEEEESH_NS5_IJlSB_lEEENS4_8TiledMMAINS4_8MMA_AtomIJNS4_4SM904GMMA6SPARSE29GMMA_64x128x32_F32BF16BF16_SSILNS1C_5MajorE0ELS1F_0ELNS1C_7ScaleInE1ELS1G_1ELNS1C_9SparseSelE0EEEEEENSI_INS5_IJSJ_SB_SB_EEENS5_IJSB_NSA_ILi0EEES1L_EEEEENS5_IJNS4_10UnderscoreES1O_S1O_EEEEENS4_13SM90_TMA_LOADENS4_14ComposedLayoutINS4_7SwizzleILi3ELi4ELi3EEENS4_25smem_sparse_ptr_flag_bitsILi2ELi16EEENSI_INS5_IJNS5_IJSB_SP_EEENS5_IJSJ_NSA_ILi64EEEEEEEEENS5_IJNS5_IJS1L_SF_EEESM_EEEEEEEvNS4_8identityES1R_NS1S_IS1U_NS4_18smem_ptr_flag_bitsILi16EEENSI_INS5_IJSP_S1Y_EEENS5_IJS1Y_SB_EEEEEEEvS25_EENS_8epilogue10collective6detail29Sm90TmaWarpSpecializedAdapterINS2E_15DefaultEpilogueIfNS5_IJSB_llEEES2I_NS2D_6thread17LinearCombinationIfLi1EffLNS2J_9ScaleType4KindE0ELNS_15FloatRoundStyleE2EfEENS1_15EpilogueDefaultEEEEEvvEEEEvNT_6ParamsE:
[----:B------:R-:W-:Y:S01]  /*0000*/  LDC R1, c[0x0][0x28] ;  /* 0x00000a00ff017b82 */ /* 0x000fe20000000800 */
[----:B------:R-:W0:Y:S01]  /*0010*/  S2R R4, SR_TID.X ;  /* 0x0000000000047919 */ /* 0x000e220000002100 */
[----:B------:R-:W-:Y:S01]  /*0020*/  ELECT P0, URZ, PT ;  /* 0x00000000003f782f */ /* 0x000fe20003800000 */
[----:B------:R-:W-:Y:S01]  /*0030*/  BSSY B0, `(.L_x_0) ;  /* 0x0000012000007945 */ /* 0x000fe20003800000 */
[--C-:B0-----:R-:W-:Y:S02]  /*0040*/  SHF.R.U32.HI R0, RZ, 0x5, R4.reuse ;  /* 0x00000005ff007819 */ /* 0x101fe40000011604 */
[----:B------:R-:W-:-:S03]  /*0050*/  SHF.R.U32.HI R16, RZ, 0x7, R4 ;  /* 0x00000007ff107819 */ /* 0x000fc60000011604 */
[----:B------:R-:W0:Y:S04]  /*0060*/  SHFL.IDX PT, R6, R0, RZ, 0x1f ;  /* 0x00001fff00067589 */ /* 0x000e2800000e0000 */
[----:B------:R1:W2:Y:S01]  /*0070*/  SHFL.IDX PT, R12, R16, RZ, 0x1f ;  /* 0x00001fff100c7589 */ /* 0x0002a200000e0000 */
[----:B0-----:R-:W-:-:S13]  /*0080*/  ISETP.NE.OR P0, PT, R6, RZ, !P0 ;  /* 0x000000ff0600720c */ /* 0x001fda0004705670 */
[----:B-12---:R-:W-:Y:S05]  /*0090*/  @P0 BRA `(.L_x_1) ;  /* 0x00000000002c0947 */ /* 0x006fea0003800000 */
[----:B------:R-:W-:Y:S02]  /*00a0*/  ULDC.64 UR4, c[0x0][0x198] ;  /* 0x0000660000047ab9 */ /* 0x000fe40000000a00 */
[----:B------:R-:W-:Y:S02]  /*00b0*/  UIADD3 UR6, UP0, UR4, 0xf0, URZ ;  /* 0x000000f004067890 */ /* 0x000fe4000ff1e03f */
[----:B------:R-:W-:Y:S02]  /*00c0*/  UIADD3 UR8, UP1, UR4, 0x1f0, URZ ;  /* 0x000001f004087890 */ /* 0x000fe4000ff3e03f */
[----:B------:R-:W-:Y:S02]  /*00d0*/  UIADD3 UR4, UP2, UR4, 0x2f0, URZ ;  /* 0x000002f004047890 */ /* 0x000fe4000ff5e03f */
[----:B------:R-:W-:Y:S02]  /*00e0*/  UIADD3.X UR7, URZ, UR5, URZ, UP0, !UPT ;  /* 0x000000053f077290 */ /* 0x000fe400087fe43f */
[----:B------:R-:W-:-:S02]  /*00f0*/  UIADD3.X UR9, URZ, UR5, URZ, UP1, !UPT ;  /* 0x000000053f097290 */ /* 0x000fc40008ffe43f */
[----:B------:R-:W-:-:S05]  /*0100*/  UIADD3.X UR5, URZ, UR5, URZ, UP2, !UPT ;  /* 0x000000053f057290 */ /* 0x000fca00097fe43f */
[----:B------:R0:W-:Y:S02]  /*0110*/  UTMACCTL.PF [UR6] ;  /* 0x00000000060079b9 */ /* 0x0001e40008040000 */
[----:B------:R0:W-:Y:S02]  /*0120*/  UTMACCTL.PF [UR8] ;  /* 0x00000000080079b9 */ /* 0x0001e40008040000 */
[----:B------:R0:W-:Y:S02]  /*0130*/  UTMACCTL.PF [UR4] ;  /* 0x00000000040079b9 */ /* 0x0001e40008040000 */
[----:B0-----:R-:W-:Y:S01]  /*0140*/  NOP ;  /* 0x0000000000007918 */ /* 0x001fe20000000000 */
.L_x_1:
[----:B------:R-:W-:Y:S05]  /*0150*/  BSYNC B0 ;  /* 0x0000000000007941 */ /* 0x000fea0003800000 */
.L_x_0:
[----:B------:R-:W0:Y:S02]  /*0160*/  SHFL.IDX PT, R2, R0, RZ, 0x1f ;  /* 0x00001fff00027589 */ /* 0x000e2400000e0000 */
[----:B0-----:R-:W-:-:S13]  /*0170*/  ISETP.NE.AND P0, PT, R2, RZ, PT ;  /* 0x000000ff0200720c */ /* 0x001fda0003f05270 */
[----:B------:R-:W-:Y:S05]  /*0180*/  @P0 BRA `(.L_x_2) ;  /* 0x0000000000580947 */ /* 0x000fea0003800000 */
[----:B------:R-:W0:Y:S01]  /*0190*/  S2UR UR8, SR_CgaCtaId ;  /* 0x00000000000879c3 */ /* 0x000e220000008800 */
[----:B------:R-:W-:Y:S01]  /*01a0*/  UMOV UR4, 0x400 ;  /* 0x0000040000047882 */ /* 0x000fe20000000000 */
[----:B------:R-:W-:Y:S01]  /*01b0*/  UMOV UR5, 0x1 ;  /* 0x0000000100057882 */ /* 0x000fe20000000000 */
[----:B------:R-:W-:Y:S01]  /*01c0*/  UMOV UR6, 0x100 ;  /* 0x0000010000067882 */ /* 0x000fe20000000000 */
[----:B------:R-:W-:Y:S01]  /*01d0*/  ELECT P0, URZ, PT ;  /* 0x00000000003f782f */ /* 0x000fe20003800000 */
[----:B------:R-:W-:-:S04]  /*01e0*/  UIADD3 UR6, -UR6, 0x100000, URZ ;  /* 0x0010000006067890 */ /* 0x000fc8000fffe13f */
[----:B------:R-:W-:Y:S02]  /*01f0*/  USHF.L.U32 UR7, UR6, 0xb, URZ ;  /* 0x0000000b06077899 */ /* 0x000fe4000800063f */
[----:B------:R-:W-:Y:S02]  /*0200*/  USHF.L.U32 UR6, UR6, 0x1, URZ ;  /* 0x0000000106067899 */ /* 0x000fe4000800063f */
[----:B0-----:R-:W-:Y:S02]  /*0210*/  ULEA UR8, UR8, UR4, 0x18 ;  /* 0x0000000408087291 */ /* 0x001fe4000f8ec03f */
[----:B------:R-:W-:-:S04]  /*0220*/  UIADD3 UR4, -UR5, 0x100000, URZ ;  /* 0x0010000005047890 */ /* 0x000fc8000fffe13f */
[----:B------:R-:W-:Y:S02]  /*0230*/  USHF.L.U32 UR5, UR4, 0xb, URZ ;  /* 0x0000000b04057899 */ /* 0x000fe4000800063f */
[----:B------:R-:W-:Y:S01]  /*0240*/  USHF.L.U32 UR4, UR4, 0x1, URZ ;  /* 0x0000000104047899 */ /* 0x000fe2000800063f */
[----:B------:R-:W0:Y:S11]  /*0250*/  FENCE.VIEW.ASYNC.S ;  /* 0x00000000000073c6 */ /* 0x000e360000000000 */
[----:B0-----:R0:W1:Y:S01]  /*0260*/  SYNCS.EXCH.64 URZ, [UR8], UR4 ;  /* 0x00000004083f75b2 */ /* 0x0010620008000100 */
[----:B------:R0:W2:Y:S01]  /*0270*/  SYNCS.EXCH.64 URZ, [UR8+0x20], UR6 ;  /* 0x00002006083f75b2 */ /* 0x0000a20008000100 */
[----:B------:R0:W3:Y:S01]  /*0280*/  SYNCS.EXCH.64 URZ, [UR8+0x8], UR4 ;  /* 0x00000804083f75b2 */ /* 0x0000e20008000100 */
[----:B------:R0:W4:Y:S01]  /*0290*/  SYNCS.EXCH.64 URZ, [UR8+0x28], UR6 ;  /* 0x00002806083f75b2 */ /* 0x0001220008000100 */
[----:B------:R0:W0:Y:S01]  /*02a0*/  SYNCS.EXCH.64 URZ, [UR8+0x10], UR4 ;  /* 0x00001004083f75b2 */ /* 0x0000220008000100 */
[----:B------:R0:W0:Y:S01]  /*02b0*/  SYNCS.EXCH.64 URZ, [UR8+0x30], UR6 ;  /* 0x00003006083f75b2 */ /* 0x0000220008000100 */
[----:B------:R0:W0:Y:S01]  /*02c0*/  SYNCS.EXCH.64 URZ, [UR8+0x18], UR4 ;  /* 0x00001804083f75b2 */ /* 0x0000220008000100 */
[----:B------:R0:W0:Y:S01]  /*02d0*/  SYNCS.EXCH.64 URZ, [UR8+0x38], UR6 ;  /* 0x00003806083f75b2 */ /* 0x0000220008000100 */
[----:B------:R-:W-:Y:S01]  /*02e0*/  NOP ;  /* 0x0000000000007918 */ /* 0x000fe20000000000 */
.L_x_2:
[----:B------:R-:W5:Y:S01]  /*02f0*/  SHFL.IDX PT, R0, R0, RZ, 0x1f ;  /* 0x00001fff00007589 */ /* 0x000f6200000e0000 */
[----:B------:R-:W-:Y:S01]  /*0300*/  ELECT P0, URZ, PT ;  /* 0x00000000003f782f */ /* 0x000fe20003800000 */
[----:B------:R-:W1:Y:S01]  /*0310*/  LDC R2, c[0x0][0x75c] ;  /* 0x0001d700ff027b82 */ /* 0x000e620000000800 */
[----:B------:R-:W-:Y:S01]  /*0320*/  SHF.R.S32.HI R3, RZ, 0x1f, R6 ;  /* 0x0000001fff037819 */ /* 0x000fe20000011406 */
[----:B------:R-:W2:Y:S01]  /*0330*/  S2R R7, SR_CTAID.Y ;  /* 0x0000000000077919 */ /* 0x000ea20000002600 */
[----:B0-----:R-:W-:Y:S01]  /*0340*/  UMOV UR4, 0x20 ;  /* 0x0000002000047882 */ /* 0x001fe20000000000 */
[----:B------:R-:W-:Y:S01]  /*0350*/  NOP ;  /* 0x0000000000007918 */ /* 0x000fe20000000000 */
[----:B------:R-:W-:Y:S01]  /*0360*/  NOP ;  /* 0x0000000000007918 */ /* 0x000fe20000000000 */
[----:B------:R-:W0:Y:S01]  /*0370*/  S2R R8, SR_CTAID.X ;  /* 0x0000000000087919 */ /* 0x000e220000002500 */
[----:B------:R-:W-:Y:S02]  /*0380*/  ISETP.NE.AND P2, PT, R12, RZ, PT ;  /* 0x000000ff0c00720c */ /* 0x000fe40003f45270 */
[----:B-----5:R-:W-:-:S02]  /*0390*/  ISETP.NE.OR P0, PT, R0, RZ, !P0 ;  /* 0x000000ff0000720c */ /* 0x020fc40004705670 */
[----:B-1----:R-:W-:Y:S02]  /*03a0*/  ISETP.NE.AND P4, PT, R2, 0x1, PT ;  /* 0x000000010200780c */ /* 0x002fe40003f85270 */
[----:B------:R-:W-:-:S04]  /*03b0*/  LEA.HI R0, R3, R6, RZ, 0x2 ;  /* 0x0000000603007211 */ /* 0x000fc800078f10ff */
[----:B------:R-:W-:-:S05]  /*03c0*/  LOP3.LUT R5, R0, 0xfffffffc, RZ, 0xc0, !PT ;  /* 0xfffffffc00057812 */ /* 0x000fca00078ec0ff */
[----:B------:R-:W-:Y:S01]  /*03d0*/  VOTEU.ALL UP0, P0 ;  /* 0x00000000003f7886 */ /* 0x000fe20000000000 */
[----:B------:R-:W-:Y:S01]  /*03e0*/  IMAD.IADD R6, R6, 0x1, -R5 ;  /* 0x0000000106067824 */ /* 0x000fe200078e0a05 */
[----:B------:R-:W0:Y:S01]  /*03f0*/  @P4 LDC R9, c[0x0][0x10] ;  /* 0x00000400ff094b82 */ /* 0x000e220000000800 */
[----:B------:R-:W-:Y:S01]  /*0400*/  VOTEU.ALL UP1, P0 ;  /* 0x00000000003f7886 */ /* 0x000fe20000020000 */
[----:B--2---:R-:W-:Y:S01]  /*0410*/  @P4 IMAD.MOV.U32 R2, RZ, RZ, R7 ;  /* 0x000000ffff024224 */ /* 0x004fe200078e0007 */
[----:B------:R-:W-:Y:S01]  /*0420*/  @!UP0 UMOV UR6, 0x400 ;  /* 0x0000040000068882 */ /* 0x000fe20000000000 */
[----:B------:R-:W-:-:S04]  /*0430*/  @!UP0 UIADD3 UR4, -UR4, 0x100000, URZ ;  /* 0x0010000004048890 */ /* 0x000fc8000fffe13f */
[----:B------:R-:W-:Y:S02]  /*0440*/  @!UP0 USHF.L.U32 UR5, UR4, 0xb, URZ ;  /* 0x0000000b04058899 */ /* 0x000fe4000800063f */
[----:B------:R-:W-:Y:S01]  /*0450*/  @!UP0 USHF.L.U32 UR4, UR4, 0x1, URZ ;  /* 0x0000000104048899 */ /* 0x000fe2000800063f */
[----:B------:R-:W-:Y:S01]  /*0460*/  ISETP.NE.AND P1, PT, R6, 0x3, PT ;  /* 0x000000030600780c */ /* 0x000fe20003f25270 */
[----:B------:R-:W-:Y:S01]  /*0470*/  @P4 IMAD.MOV.U32 R3, RZ, RZ, RZ ;  /* 0x000000ffff034224 */ /* 0x000fe200078e00ff */
[----:B------:R-:W1:Y:S01]  /*0480*/  @!UP0 S2UR UR7, SR_CgaCtaId ;  /* 0x00000000000789c3 */ /* 0x000e620000008800 */
[----:B------:R-:W-:-:S07]  /*0490*/  @P4 IMAD.MOV.U32 R5, RZ, RZ, RZ ;  /* 0x000000ffff054224 */ /* 0x000fce00078e00ff */
[----:B------:R-:W2:Y:S01]  /*04a0*/  @!P4 LDC R10, c[0x0][0xc] ;  /* 0x00000300ff0acb82 */ /* 0x000ea20000000800 */
[----:B0-----:R-:W-:-:S04]  /*04b0*/  @P4 IMAD.WIDE.U32 R2, R8, R9, R2 ;  /* 0x0000000908024225 */ /* 0x001fc800078e0002 */
[----:B------:R-:W-:Y:S02]  /*04c0*/  IMAD.MOV.U32 R9, RZ, RZ, RZ ;  /* 0x000000ffff097224 */ /* 0x000fe400078e00ff */
[----:B------:R-:W-:Y:S01]  /*04d0*/  @P4 IMAD.IADD R3, R3, 0x1, R5 ;  /* 0x0000000103034824 */ /* 0x000fe200078e0205 */
[----:B------:R-:W-:Y:S01]  /*04e0*/  LOP3.LUT R5, R4, 0x7f, RZ, 0xc0, !PT ;  /* 0x0000007f04057812 */ /* 0x000fe200078ec0ff */
[----:B-1----:R-:W-:Y:S01]  /*04f0*/  @!UP0 ULEA UR8, UR7, UR6, 0x18 ;  /* 0x0000000607088291 */ /* 0x002fe2000f8ec03f */
[----:B------:R-:W-:Y:S02]  /*0500*/  VOTEU.ALL UP0, P0 ;  /* 0x00000000003f7886 */ /* 0x000fe40000000000 */
[----:B------:R-:W-:Y:S01]  /*0510*/  ULDC UR6, c[0x0][0xc] ;  /* 0x0000030000067ab9 */ /* 0x000fe20000000800 */
[----:B------:R-:W-:Y:S01]  /*0520*/  ULDC UR7, c[0x0][0x10] ;  /* 0x0000040000077ab9 */ /* 0x000fe20000000800 */
[----:B------:R-:W-:Y:S01]  /*0530*/  ISETP.EQ.OR P0, PT, R6, RZ, !P1 ;  /* 0x000000ff0600720c */ /* 0x000fe20004f02670 */
[----:B--2---:R-:W-:-:S03]  /*0540*/  @!P4 IMAD.WIDE.U32 R10, R10, R7, R8 ;  /* 0x000000070a0ac225 */ /* 0x004fc600078e0008 */
[C---:B------:R-:W-:Y:S01]  /*0550*/  ISETP.EQ.AND P0, PT, R12.reuse, RZ, P0 ;  /* 0x000000ff0c00720c */ /* 0x040fe20000702270 */
[----:B------:R-:W0:Y:S02]  /*0560*/  FENCE.VIEW.ASYNC.S ;  /* 0x00000000000073c6 */ /* 0x000e240000000000 */
[----:B0-----:R-:W3:Y:S01]  /*0570*/  @!UP0 SYNCS.EXCH.64 URZ, [UR8+0x50], UR4 ;  /* 0x00005004083f85b2 */ /* 0x001ee20008000100 */
[----:B------:R-:W-:Y:S01]  /*0580*/  VIADD R12, R12, 0xffffffff ;  /* 0xffffffff0c0c7836 */ /* 0x000fe20000000000 */
[----:B------:R-:W-:Y:S01]  /*0590*/  SEL R0, RZ, 0x1, !P0 ;  /* 0x00000001ff007807 */ /* 0x000fe20004000000 */
[----:B------:R-:W-:Y:S02]  /*05a0*/  @!P4 IMAD.MOV.U32 R2, RZ, RZ, R10 ;  /* 0x000000ffff02c224 */ /* 0x000fe400078e000a */
[----:B------:R-:W-:Y:S01]  /*05b0*/  @!P4 IMAD.MOV.U32 R3, RZ, RZ, R11 ;  /* 0x000000ffff03c224 */ /* 0x000fe200078e000b */
[----:B------:R-:W-:-:S04]  /*05c0*/  ISETP.GE.U32.AND P1, PT, R12, 0x2, PT ;  /* 0x000000020c00780c */ /* 0x000fc80003f26070 */
[----:B------:R-:W-:Y:S01]  /*05d0*/  SEL R0, R0, 0x2, P1 ;  /* 0x0000000200007807 */ /* 0x000fe20000800000 */
[----:B------:R0:W3:Y:S01]  /*05e0*/  @!UP1 SYNCS.EXCH.64 URZ, [UR8+0x58], UR4 ;  /* 0x00005804083f95b2 */ /* 0x0000e20008000100 */
[----:B------:R-:W-:Y:S01]  /*05f0*/  NOP ;  /* 0x0000000000007918 */ /* 0x000fe20000000000 */
[----:B0-----:R-:W-:-:S03]  /*0600*/  UIMAD.WIDE.U32 UR4, UR6, UR7, URZ ;  /* 0x00000007060472a5 */ /* 0x001fc6000f8e003f */
[----:B------:R-:W-:Y:S02]  /*0610*/  ULDC UR6, c[0x0][0x14] ;  /* 0x0000050000067ab9 */ /* 0x000fe40000000800 */
[----:B------:R-:W-:Y:S02]  /*0620*/  UIMAD.WIDE.U32 UR14, UR4, UR6, URZ ;  /* 0x00000006040e72a5 */ /* 0x000fe4000f8e003f */
[----:B------:R-:W-:-:S04]  /*0630*/  UIMAD UR4, UR5, UR6, URZ ;  /* 0x00000006050472a4 */ /* 0x000fc8000f8e023f */
[----:B------:R-:W-:Y:S01]  /*0640*/  UIADD3 UR4, UR15, UR4, URZ ;  /* 0x000000040f047290 */ /* 0x000fe2000fffe03f */
[----:B---34-:R-:W-:Y:S06]  /*0650*/  BAR.SYNC.DEFER_BLOCKING 0x0 ;  /* 0x0000000000007b1d */ /* 0x018fec0000010000 */
[----:B------:R-:W-:Y:S05]  /*0660*/  @!P2 BRA `(.L_x_3) ;  /* 0x000000640044a947 */ /* 0x000fea0003800000 */
[----:B------:R-:W-:-:S13]  /*0670*/  ISETP.GT.U32.AND P0, PT, R12, 0x1, PT ;  /* 0x000000010c00780c */ /* 0x000fda0003f04070 */
[----:B------:R-:W-:Y:S05]  /*0680*/  @P0 EXIT ;  /* 0x000000000000094d */ /* 0x000fea0003800000 */
[----:B------:R-:W-:Y:S01]  /*0690*/  ULDC.64 UR6, c[0x0][0x750] ;  /* 0x0001d40000067ab9 */ /* 0x000fe20000000a00 */
[----:B------:R-:W-:Y:S01]  /*06a0*/  PRMT R10, RZ, 0x7610, R10 ;  /* 0x00007610ff0a7816 */ /* 0x000fe2000000000a */
[----:B------:R-:W-:Y:S01]  /*06b0*/  IMAD.MOV.U32 R19, RZ, RZ, -0x1 ;  /* 0xffffffffff137424 */ /* 0x000fe200078e00ff */
[----:B------:R-:W-:Y:S01]  /*06c0*/  ISETP.GE.U32.AND P0, PT, R2, UR6, PT ;  /* 0x0000000602007c0c */ /* 0x000fe2000bf06070 */
[----:B------:R-:W-:Y:S02]  /*06d0*/  IMAD.MOV.U32 R21, RZ, RZ, -0x1 ;  /* 0xffffffffff157424 */ /* 0x000fe400078e00ff */
[----:B------:R-:W-:Y:S01]  /*06e0*/  IMAD.MOV.U32 R22, RZ, RZ, -0x1 ;  /* 0xffffffffff167424 */ /* 0x000fe200078e00ff */
[----:B------:R-:W-:-:S13]  /*06f0*/  ISETP.GE.U32.AND.EX P0, PT, R3, UR7, PT, P0 ;  /* 0x0000000703007c0c */ /* 0x000fda000bf06100 */
[----:B------:R-:W-:Y:S05]  /*0700*/  @P0 BRA `(.L_x_4) ;  /* 0x0000000400580947 */ /* 0x000fea0003800000 */
[----:B------:R-:W0:Y:S01]  /*0710*/  LDC.64 R18, c[0x0][0x728] ;  /* 0x0001ca00ff127b82 */ /* 0x000e220000000a00 */
[----:B------:R-:W-:Y:S02]  /*0720*/  IMAD.MOV.U32 R10, RZ, RZ, R2 ;  /* 0x000000ffff0a7224 */ /* 0x000fe400078e0002 */
[----:B------:R-:W-:-:S05]  /*0730*/  IMAD.MOV.U32 R11, RZ, RZ, R3 ;  /* 0x000000ffff0b7224 */ /* 0x000fca00078e0003 */
[----:B------:R-:W1:Y:S08]  /*0740*/  LDC R6, c[0x0][0x730] ;  /* 0x0001cc00ff067b82 */ /* 0x000e700000000800 */
[----:B------:R-:W2:Y:S01]  /*0750*/  LDC.64 R20, c[0x0][0x720] ;  /* 0x0001c800ff147b82 */ /* 0x000ea20000000a00 */
[----:B0-----:R-:W-:-:S04]  /*0760*/  ISETP.NE.U32.AND P0, PT, R18, RZ, PT ;  /* 0x000000ff1200720c */ /* 0x001fc80003f05070 */
[----:B------:R-:W-:-:S13]  /*0770*/  ISETP.NE.AND.EX P0, PT, R19, RZ, PT, P0 ;  /* 0x000000ff1300720c */ /* 0x000fda0003f05300 */
[----:B-12---:R-:W-:Y:S05]  /*0780*/  @!P0 BRA `(.L_x_5) ;  /* 0x0000000000288947 */ /* 0x006fea0003800000 */
[----:B------:R-:W0:Y:S02]  /*0790*/  LDC R15, c[0x0][0x734] ;  /* 0x0001cd00ff0f7b82 */ /* 0x000e240000000800 */
[----:B0-----:R-:W-:-:S05]  /*07a0*/  IADD3 R15, P0, R2, R15, RZ ;  /* 0x0000000f020f7210 */ /* 0x001fca0007f1e0ff */
[----:B------:R-:W-:-:S04]  /*07b0*/  IMAD.X R17, RZ, RZ, R3, P0 ;  /* 0x000000ffff117224 */ /* 0x000fc800000e0603 */
[----:B------:R-:W-:-:S04]  /*07c0*/  IMAD.WIDE.U32 R10, R17, R18, RZ ;  /* 0x00000012110a7225 */ /* 0x000fc800078e00ff */
[----:B------:R-:W-:-:S04]  /*07d0*/  IMAD.WIDE.U32 R12, P0, R15, R19, R10 ;  /* 0x000000130f0c7225 */ /* 0x000fc8000780000a */
[----:B------:R-:W-:-:S04]  /*07e0*/  IMAD.WIDE.U32 R10, R15, R18, RZ ;  /* 0x000000120f0a7225 */ /* 0x000fc800078e00ff */
[----:B------:R-:W-:Y:S01]  /*07f0*/  IMAD.X R15, RZ, RZ, RZ, P0 ;  /* 0x000000ffff0f7224 */ /* 0x000fe200000e06ff */
[----:B------:R-:W-:Y:S01]  /*0800*/  IADD3 RZ, P0, R11, R12, RZ ;  /* 0x0000000c0bff7210 */ /* 0x000fe20007f1e0ff */
[----:B------:R-:W-:-:S04]  /*0810*/  IMAD.MOV.U32 R14, RZ, RZ, R13 ;  /* 0x000000ffff0e7224 */ /* 0x000fc800078e000d */
[----:B------:R-:W-:-:S08]  /*0820*/  IMAD.WIDE.U32.X R10, R17, R19, R14, P0 ;  /* 0x00000013110a7225 */ /* 0x000fd000000e040e */
.L_x_5:
[-CC-:B------:R-:W-:Y:S01]  /*0830*/  SHF.R.U64 R27, R10, R6.reuse, R11.reuse ;  /* 0x000000060a1b7219 */ /* 0x180fe2000000120b */
[----:B------:R-:W0:Y:S01]  /*0840*/  LDC R14, c[0x0][0x718] ;  /* 0x0001c600ff0e7b82 */ /* 0x000e220000000800 */
[----:B------:R-:W-:Y:S01]  /*0850*/  SHF.R.U32.HI R9, RZ, R6, R11 ;  /* 0x00000006ff097219 */ /* 0x000fe2000001160b */
[----:B------:R-:W-:Y:S01]  /*0860*/  ULDC UR5, c[0x0][0x150] ;  /* 0x0000540000057ab9 */ /* 0x000fe20000000800 */
[----:B------:R-:W-:Y:S02]  /*0870*/  IADD3 R13, P0, RZ, -R27, RZ ;  /* 0x8000001bff0d7210 */ /* 0x000fe40007f1e0ff */
[----:B------:R-:W-:-:S03]  /*0880*/  I2FP.F32.U32 R6, R8 ;  /* 0x0000000800067245 */ /* 0x000fc60000201000 */
[----:B------:R-:W1:Y:S01]  /*0890*/  LDC.64 R28, c[0x0][0x740] ;  /* 0x0001d000ff1c7b82 */ /* 0x000e620000000a00 */
[----:B------:R-:W-:Y:S02]  /*08a0*/  IMAD.X R15, RZ, RZ, ~R9, P0 ;  /* 0x000000ffff0f7224 */ /* 0x000fe400000e0e09 */
[----:B------:R-:W-:Y:S01]  /*08b0*/  FMUL R6, R6, UR5 ;  /* 0x0000000506067c20 */ /* 0x000fe20008400000 */
[----:B------:R-:W-:Y:S01]  /*08c0*/  IMAD.WIDE.U32 R10, R13, R20, R2 ;  /* 0x000000140d0a7225 */ /* 0x000fe200078e0002 */
[----:B------:R-:W-:-:S03]  /*08d0*/  ULDC UR5, c[0x0][0x154] ;  /* 0x0000550000057ab9 */ /* 0x000fc60000000800 */
[----:B------:R-:W-:Y:S01]  /*08e0*/  IMAD R12, R15, R20, RZ ;  /* 0x000000140f0c7224 */ /* 0x000fe200078e02ff */
[----:B------:R-:W2:Y:S01]  /*08f0*/  LDC R9, c[0x0][0x144] ;  /* 0x00005100ff097b82 */ /* 0x000ea20000000800 */
[----:B------:R-:W3:Y:S02]  /*0900*/  F2I.U32.TRUNC.NTZ R6, R6 ;  /* 0x0000000600067305 */ /* 0x000ee4000020f000 */
[----:B------:R-:W-:-:S04]  /*0910*/  IMAD R13, R13, R21, R12 ;  /* 0x000000150d0d7224 */ /* 0x000fc800078e020c */
[----:B------:R-:W-:Y:S01]  /*0920*/  IMAD.IADD R11, R11, 0x1, R13 ;  /* 0x000000010b0b7824 */ /* 0x000fe200078e020d */
[----:B------:R-:W4:Y:S01]  /*0930*/  LDC R22, c[0x0][0x708] ;  /* 0x0001c200ff167b82 */ /* 0x000f220000000800 */
[----:B------:R-:W-:-:S03]  /*0940*/  IMAD.MOV.U32 R13, RZ, RZ, -0x1 ;  /* 0xffffffffff0d7424 */ /* 0x000fc600078e00ff */
[-CC-:B0-----:R-:W-:Y:S02]  /*0950*/  SHF.R.U64 R20, R10, R14.reuse, R11.reuse ;  /* 0x0000000e0a147219 */ /* 0x181fe4000000120b */
[----:B------:R-:W-:Y:S02]  /*0960*/  I2FP.F32.U32 R10, R7 ;  /* 0x00000007000a7245 */ /* 0x000fe40000201000 */
[----:B------:R-:W0:Y:S01]  /*0970*/  LDC R26, c[0x0][0x758] ;  /* 0x0001d600ff1a7b82 */ /* 0x000e220000000800 */
[----:B-1----:R-:W-:Y:S01]  /*0980*/  ISETP.NE.U32.AND P0, PT, R28, RZ, PT ;  /* 0x000000ff1c00720c */ /* 0x002fe20003f05070 */
[----:B---3--:R-:W-:Y:S02]  /*0990*/  IMAD.MOV R12, RZ, RZ, -R6 ;  /* 0x000000ffff0c7224 */ /* 0x008fe400078e0a06 */
[----:B------:R-:W-:Y:S01]  /*09a0*/  FMUL R10, R10, UR5 ;  /* 0x000000050a0a7c20 */ /* 0x000fe20008400000 */
[----:B------:R-:W-:Y:S02]  /*09b0*/  SHF.R.U32.HI R11, RZ, R14, R11 ;  /* 0x0000000eff0b7219 */ /* 0x000fe4000001160b */
[----:B------:R-:W-:Y:S01]  /*09c0*/  ISETP.NE.AND.EX P0, PT, R29, RZ, PT, P0 ;  /* 0x000000ff1d00720c */ /* 0x000fe20003f05300 */
[----:B------:R1:W3:Y:S01]  /*09d0*/  F2I.U32.TRUNC.NTZ R17, R10 ;  /* 0x0000000a00117305 */ /* 0x0002e2000020f000 */
[----:B------:R-:W1:Y:S01]  /*09e0*/  LDC R18, c[0x0][0x148] ;  /* 0x00005200ff127b82 */ /* 0x000e620000000800 */
[----:B--2---:R-:W-:-:S07]  /*09f0*/  IMAD R6, R9, R12, R8 ;  /* 0x0000000c09067224 */ /* 0x004fce00078e0208 */
[----:B------:R-:W2:Y:S01]  /*0a00*/  LDC R24, c[0x0][0x700] ;  /* 0x0001c000ff187b82 */ /* 0x000ea20000000800 */
[-CC-:B----4-:R-:W-:Y:S02]  /*0a10*/  SHF.R.U64 R30, R20, R22.reuse, R11.reuse ;  /* 0x00000016141e7219 */ /* 0x190fe4000000120b */
[----:B------:R-:W-:Y:S01]  /*0a20*/  SHF.R.U32.HI R9, RZ, R22, R11 ;  /* 0x00000016ff097219 */ /* 0x000fe2000001160b */
[----:B------:R-:W-:-:S04]  /*0a30*/  IMAD.MOV.U32 R11, RZ, RZ, 0x1 ;  /* 0x00000001ff0b7424 */ /* 0x000fc800078e00ff */
[----:B------:R-:W4:Y:S01]  /*0a40*/  LDC R21, c[0x0][0x748] ;  /* 0x0001d200ff157b82 */ /* 0x000f220000000800 */
[-C--:B0-----:R-:W-:Y:S02]  /*0a50*/  SHF.L.U32 R8, R13, R26.reuse, RZ ;  /* 0x0000001a0d087219 */ /* 0x081fe400000006ff */
[--C-:B------:R-:W-:Y:S02]  /*0a60*/  SHF.R.U64 R22, R30, R26, R9.reuse ;  /* 0x0000001a1e167219 */ /* 0x100fe40000001209 */
[----:B------:R-:W-:Y:S02]  /*0a70*/  LOP3.LUT R15, RZ, R8, RZ, 0x33, !PT ;  /* 0x00000008ff0f7212 */ /* 0x000fe400078e33ff */
[-C--:B------:R-:W-:Y:S01]  /*0a80*/  SHF.R.U32.HI R9, RZ, R26.reuse, R9 ;  /* 0x0000001aff097219 */ /* 0x080fe20000011609 */
[----:B------:R-:W0:Y:S01]  /*0a90*/  LDC R23, c[0x0][0x738] ;  /* 0x0001ce00ff177b82 */ /* 0x000e220000000800 */
[----:B------:R-:W-:Y:S01]  /*0aa0*/  SHF.L.U32 R14, R11, R26, RZ ;  /* 0x0000001a0b0e7219 */ /* 0x000fe200000006ff */
[----:B------:R-:W-:-:S06]  /*0ab0*/  IMAD.MOV.U32 R8, RZ, RZ, R22 ;  /* 0x000000ffff087224 */ /* 0x000fcc00078e0016 */
[----:B------:R-:W0:Y:S01]  /*0ac0*/  LDC R25, c[0x0][0x710] ;  /* 0x0001c400ff197b82 */ /* 0x000e220000000800 */
[----:B-1-3--:R-:W-:Y:S05]  /*0ad0*/  @!P0 BRA `(.L_x_6) ;  /* 0x0000000000288947 */ /* 0x00afea0003800000 */
[----:B------:R-:W1:Y:S02]  /*0ae0*/  LDC R13, c[0x0][0x74c] ;  /* 0x0001d300ff0d7b82 */ /* 0x000e640000000800 */
[----:B-1----:R-:W-:-:S05]  /*0af0*/  IADD3 R13, P0, R22, R13, RZ ;  /* 0x0000000d160d7210 */ /* 0x002fca0007f1e0ff */
        /* <DEDUP_REMOVED lines=8> */
.L_x_6:
[----:B----4-:R-:W-:Y:S01]  /*0b80*/  SHF.R.U64 R8, R8, R21, R9 ;  /* 0x0000001508087219 */ /* 0x010fe20000001209 */
[----:B--2---:R-:W-:Y:S01]  /*0b90*/  VIADD R9, R24, 0xffffffff ;  /* 0xffffffff18097836 */ /* 0x004fe20000000000 */
[----:B------:R-:W-:Y:S01]  /*0ba0*/  LOP3.LUT R15, R30, R15, RZ, 0xc0, !PT ;  /* 0x0000000f1e0f7212 */ /* 0x000fe200078ec0ff */
[----:B------:R-:W-:Y:S02]  /*0bb0*/  IMAD.MOV R17, RZ, RZ, -R17 ;  /* 0x000000ffff117224 */ /* 0x000fe400078e0a11 */
[----:B------:R-:W-:Y:S01]  /*0bc0*/  IMAD.MOV R10, RZ, RZ, -R8 ;  /* 0x000000ffff0a7224 */ /* 0x000fe200078e0a08 */
[----:B------:R-:W-:Y:S01]  /*0bd0*/  LOP3.LUT R9, R20, R9, RZ, 0xc0, !PT ;  /* 0x0000000914097212 */ /* 0x000fe200078ec0ff */
[----:B------:R-:W-:Y:S02]  /*0be0*/  @P4 IMAD R6, R18, R17, R7 ;  /* 0x0000001112064224 */ /* 0x000fe400078e0207 */
[----:B------:R-:W-:Y:S02]  /*0bf0*/  IMAD R15, R14, R8, R15 ;  /* 0x000000080e0f7224 */ /* 0x000fe400078e020f */
[----:B0-----:R-:W-:-:S02]  /*0c00*/  IMAD R7, R10, R23, R22 ;  /* 0x000000170a077224 */ /* 0x001fc400078e0216 */
[----:B------:R-:W-:Y:S02]  /*0c10*/  IMAD R6, R15, R25, R6 ;  /* 0x000000190f067224 */ /* 0x000fe400078e0206 */
[----:B------:R-:W-:Y:S02]  /*0c20*/  IMAD R7, R7, R24, R9 ;  /* 0x0000001807077224 */ /* 0x000fe400078e0209 */
[----:B------:R-:W-:Y:S02]  /*0c30*/  IMAD.MOV.U32 R10, RZ, RZ, 0x1 ;  /* 0x00000001ff0a7424 */ /* 0x000fe400078e00ff */
[----:B------:R-:W-:Y:S01]  /*0c40*/  IMAD.MOV.U32 R22, RZ, RZ, R27 ;  /* 0x000000ffff167224 */ /* 0x000fe200078e001b */
[----:B------:R-:W-:Y:S02]  /*0c50*/  SEL R21, R7, R6, !P4 ;  /* 0x0000000607157207 */ /* 0x000fe40006000000 */
[----:B------:R-:W-:-:S07]  /*0c60*/  SEL R19, R6, R7, !P4 ;  /* 0x0000000706137207 */ /* 0x000fce0006000000 */
.L_x_4:
[----:B------:R-:W-:-:S08]  /*0c70*/  NOP ;  /* 0x0000000000007918 */ /* 0x000fd00000000000 */
[----:B------:R-:W0:Y:S02]  /*0c80*/  USETMAXREG.TRY_ALLOC.CTAPOOL UP0, 0xe8 ;  /* 0x000000e8000079c8 */ /* 0x000e240008000600 */
[----:B0-----:R-:W-:-:S13]  /*0c90*/  PLOP3.LUT P0, PT, PT, PT, UP0, 0x80, 0x0 ;  /* 0x000000000000781c */ /* 0x001fda0003f0f008 */
[----:B------:R-:W-:Y:S05]  /*0ca0*/  @!P0 BRA `(.L_x_4) ;  /* 0xfffffffc00f08947 */ /* 0x000fea000383ffff */
[----:B------:R-:W-:Y:S01]  /*0cb0*/  ULDC.64 UR6, c[0x0][0x698] ;  /* 0x0001a60000067ab9 */ /* 0x000fe20000000a00 */
[----:B------:R-:W-:Y:S01]  /*0cc0*/  ULDC.64 UR18, c[0x0][0x208] ;  /* 0x0000820000127ab9 */ /* 0x000fe20000000a00 */
[----:B------:R-:W-:-:S04]  /*0cd0*/  ISETP.NE.U32.AND P0, PT, RZ, UR6, PT ;  /* 0x00000006ff007c0c */ /* 0x000fc8000bf05070 */
[----:B------:R-:W-:-:S13]  /*0ce0*/  ISETP.NE.AND.EX P0, PT, RZ, UR7, PT, P0 ;  /* 0x00000007ff007c0c */ /* 0x000fda000bf05300 */
[----:B------:R-:W-:Y:S05]  /*0cf0*/  @!P0 BRA `(.L_x_7) ;  /* 0x00000000001c8947 */ /* 0x000fea0003800000 */
[----:B------:R-:W0:Y:S02]  /*0d00*/  LDC.64 R6, c[0x0][0x698] ;  /* 0x0001a600ff067b82 */ /* 0x000e240000000a00 */
[----:B0-----:R-:W2:Y:S02]  /*0d10*/  LDG.E.64 R6, desc[UR18][R6.64] ;  /* 0x0000001206067981 */ /* 0x001ea4000c1e1b00 */
[----:B--2---:R-:W-:-:S04]  /*0d20*/  ISETP.NE.U32.AND P0, PT, R6, RZ, PT ;  /* 0x000000ff0600720c */ /* 0x004fc80003f05070 */
[----:B------:R-:W-:-:S13]  /*0d30*/  ISETP.NE.AND.EX P0, PT, R7, RZ, PT, P0 ;  /* 0x000000ff0700720c */ /* 0x000fda0003f05300 */
[----:B------:R-:W-:Y:S05]  /*0d40*/  @!P0 BRA `(.L_x_7) ;  /* 0x0000000000088947 */ /* 0x000fea0003800000 */
[----:B------:R0:W5:Y:S01]  /*0d50*/  LD.E R6, desc[UR18][R6.64] ;  /* 0x0000001206067980 */ /* 0x000162000c101900 */
[----:B------:R-:W-:Y:S05]  /*0d60*/  BRA `(.L_x_8) ;  /* 0x0000000000207947 */ /* 0x000fea0003800000 */
.L_x_7:
[----:B------:R-:W-:Y:S02]  /*0d70*/  ULDC.64 UR6, c[0x0][0x688] ;  /* 0x0001a20000067ab9 */ /* 0x000fe40000000a00 */
[----:B------:R-:W-:-:S04]  /*0d80*/  ISETP.NE.U32.AND P0, PT, RZ, UR6, PT ;  /* 0x00000006ff007c0c */ /* 0x000fc8000bf05070 */
[----:B------:R-:W-:-:S13]  /*0d90*/  ISETP.NE.AND.EX P0, PT, RZ, UR7, PT, P0 ;  /* 0x00000007ff007c0c */ /* 0x000fda000bf05300 */
[----:B------:R-:W-:Y:S05]  /*0da0*/  @!P0 BRA `(.L_x_9) ;  /* 0x00000000000c8947 */ /* 0x000fea0003800000 */
[----:B------:R-:W0:Y:S02]  /*0db0*/  LDC.64 R6, c[0x0][0x688] ;  /* 0x0001a200ff067b82 */ /* 0x000e240000000a00 */
[----:B0-----:R1:W5:Y:S01]  /*0dc0*/  LDG.E R6, desc[UR18][R6.64] ;  /* 0x0000001206067981 */ /* 0x001362000c1e1900 */
[----:B------:R-:W-:Y:S05]  /*0dd0*/  BRA `(.L_x_8) ;  /* 0x0000000000047947 */ /* 0x000fea0003800000 */
.L_x_9:
[----:B------:R-:W2:Y:S02]  /*0de0*/  LDC R6, c[0x0][0x680] ;  /* 0x0001a000ff067b82 */ /* 0x000ea40000000800 */
.L_x_8:
[----:B------:R-:W-:Y:S02]  /*0df0*/  ULDC.64 UR6, c[0x0][0x6a0] ;  /* 0x0001a80000067ab9 */ /* 0x000fe40000000a00 */
[----:B------:R-:W-:-:S04]  /*0e00*/  ISETP.NE.U32.AND P0, PT, RZ, UR6, PT ;  /* 0x00000006ff007c0c */ /* 0x000fc8000bf05070 */
[----:B------:R-:W-:-:S13]  /*0e10*/  ISETP.NE.AND.EX P0, PT, RZ, UR7, PT, P0 ;  /* 0x00000007ff007c0c */ /* 0x000fda000bf05300 */
[----:B------:R-:W-:Y:S05]  /*0e20*/  @!P0 BRA `(.L_x_10) ;  /* 0x00000000001c8947 */ /* 0x000fea0003800000 */
[----:B------:R-:W3:Y:S02]  /*0e30*/  LDC.64 R8, c[0x0][0x6a0] ;  /* 0x0001a800ff087b82 */ /* 0x000ee40000000a00 */
[----:B---3--:R-:W3:Y:S02]  /*0e40*/  LDG.E.64 R8, desc[UR18][R8.64] ;  /* 0x0000001208087981 */ /* 0x008ee4000c1e1b00 */
[----:B---3--:R-:W-:-:S04]  /*0e50*/  ISETP.NE.U32.AND P0, PT, R8, RZ, PT ;  /* 0x000000ff0800720c */ /* 0x008fc80003f05070 */
[----:B------:R-:W-:-:S13]  /*0e60*/  ISETP.NE.AND.EX P0, PT, R9, RZ, PT, P0 ;  /* 0x000000ff0900720c */ /* 0x000fda0003f05300 */
[----:B------:R-:W-:Y:S05]  /*0e70*/  @!P0 BRA `(.L_x_10) ;  /* 0x0000000000088947 */ /* 0x000fea0003800000 */
[----:B01----:R0:W5:Y:S01]  /*0e80*/  LD.E R7, desc[UR18][R8.64] ;  /* 0x0000001208077980 */ /* 0x003162000c101900 */
[----:B------:R-:W-:Y:S05]  /*0e90*/  BRA `(.L_x_11) ;  /* 0x0000000000207947 */ /* 0x000fea0003800000 */
.L_x_10:
[----:B------:R-:W-:Y:S02]  /*0ea0*/  ULDC.64 UR6, c[0x0][0x690] ;  /* 0x0001a40000067ab9 */ /* 0x000fe40000000a00 */
[----:B------:R-:W-:-:S04]  /*0eb0*/  ISETP.NE.U32.AND P0, PT, RZ, UR6, PT ;  /* 0x00000006ff007c0c */ /* 0x000fc8000bf05070 */
[----:B------:R-:W-:-:S13]  /*0ec0*/  ISETP.NE.AND.EX P0, PT, RZ, UR7, PT, P0 ;  /* 0x00000007ff007c0c */ /* 0x000fda000bf05300 */
[----:B------:R-:W-:Y:S05]  /*0ed0*/  @!P0 BRA `(.L_x_12) ;  /* 0x00000000000c8947 */ /* 0x000fea0003800000 */
[----:B------:R-:W0:Y:S02]  /*0ee0*/  LDC.64 R8, c[0x0][0x690] ;  /* 0x0001a400ff087b82 */ /* 0x000e240000000a00 */
[----:B01----:R1:W5:Y:S01]  /*0ef0*/  LDG.E R7, desc[UR18][R8.64] ;  /* 0x0000001208077981 */ /* 0x003362000c1e1900 */
[----:B------:R-:W-:Y:S05]  /*0f00*/  BRA `(.L_x_11) ;  /* 0x0000000000047947 */ /* 0x000fea0003800000 */
.L_x_12:
[----:B01----:R-:W3:Y:S02]  /*0f10*/  LDC R7, c[0x0][0x684] ;  /* 0x0001a100ff077b82 */ /* 0x003ee40000000800 */
.L_x_11:
[----:B------:R-:W-:-:S13]  /*0f20*/  LOP3.LUT P0, RZ, R10, 0xff, RZ, 0xc0, !PT ;  /* 0x000000ff0aff7812 */ /* 0x000fda000780c0ff */
[----:B------:R-:W-:Y:S05]  /*0f30*/  @!P0 EXIT ;  /* 0x000000000000894d */ /* 0x000fea0003800000 */
[----:B------:R-:W4:Y:S01]  /*0f40*/  LDC.64 R12, c[0x0][0x288] ;  /* 0x0000a200ff0c7b82 */ /* 0x000f220000000a00 */
[----:B------:R-:W-:Y:S01]  /*0f50*/  SHF.R.U32.HI R11, RZ, 0x5, R5 ;  /* 0x00000005ff0b7819 */ /* 0x000fe20000011605 */
[C---:B01----:R-:W-:Y:S01]  /*0f60*/  IMAD.SHL.U32 R9, R4.reuse, 0x40, RZ ;  /* 0x0000004004097824 */ /* 0x043fe200078e00ff */
[----:B------:R-:W-:Y:S01]  /*0f70*/  SHF.R.U32.HI R8, RZ, 0x2, R4 ;  /* 0x00000002ff087819 */ /* 0x000fe20000011604 */
[----:B------:R-:W-:Y:S01]  /*0f80*/  IMAD.SHL.U32 R5, R4, 0x400, RZ ;  /* 0x0000040004057824 */ /* 0x000fe200078e00ff */
[----:B------:R-:W-:Y:S01]  /*0f90*/  ULDC.64 UR6, c[0x0][0x6b0] ;  /* 0x0001ac0000067ab9 */ /* 0x000fe20000000a00 */
[----:B------:R-:W-:Y:S01]  /*0fa0*/  IMAD.SHL.U32 R17, R11, 0x10, RZ ;  /* 0x000000100b117824 */ /* 0x000fe200078e00ff */
[----:B------:R-:W-:Y:S01]  /*0fb0*/  LOP3.LUT R8, R8, 0x7, RZ, 0xc0, !PT ;  /* 0x0000000708087812 */ /* 0x000fe200078ec0ff */
[----:B------:R-:W0:Y:S01]  /*0fc0*/  LDC R15, c[0x0][0x758] ;  /* 0x0001d600ff0f7b82 */ /* 0x000e220000000800 */
[----:B------:R-:W-:Y:S01]  /*0fd0*/  LOP3.LUT R10, R9, 0x3800, RZ, 0xc0, !PT ;  /* 0x00003800090a7812 */ /* 0x000fe200078ec0ff */
[----:B------:R-:W-:Y:S01]  /*0fe0*/  IMAD.SHL.U32 R9, R16, 0x40, RZ ;  /* 0x0000004010097824 */ /* 0x000fe200078e00ff */
[--C-:B------:R-:W-:Y:S01]  /*0ff0*/  LOP3.LUT R18, R17, 0xfffffff0, R8.reuse, 0xe2, !PT ;  /* 0xfffffff011127812 */ /* 0x100fe200078ee208 */
[----:B------:R-:W-:Y:S01]  /*1000*/  IMAD R11, R11, -0x10, -R8 ;  /* 0xfffffff00b0b7824 */ /* 0x000fe200078e0a08 */
[----:B------:R-:W-:Y:S01]  /*1010*/  LOP3.LUT R10, R10, 0x400, R5, 0xf8, !PT ;  /* 0x000004000a0a7812 */ /* 0x000fe200078ef805 */
[C---:B------:R-:W-:Y:S01]  /*1020*/  IMAD.SHL.U32 R17, R4.reuse, 0x20, RZ ;  /* 0x0000002004117824 */ /* 0x040fe200078e00ff */
[----:B------:R-:W-:Y:S01]  /*1030*/  LOP3.LUT R5, R4, 0x3, RZ, 0xc0, !PT ;  /* 0x0000000304057812 */ /* 0x000fe200078ec0ff */
[----:B------:R-:W-:Y:S01]  /*1040*/  ULDC.64 UR12, c[0x0][0x6c8] ;  /* 0x0001b200000c7ab9 */ /* 0x000fe20000000a00 */
[----:B------:R-:W-:Y:S01]  /*1050*/  LOP3.LUT R18, R18, 0x40, R9, 0xf8, !PT ;  /* 0x0000004012127812 */ /* 0x000fe200078ef809 */
[----:B------:R-:W-:Y:S01]  /*1060*/  USHF.L.U64.HI UR5, UR6, 0x5, UR7 ;  /* 0x0000000506057899 */ /* 0x000fe20008010207 */
[----:B------:R-:W-:Y:S01]  /*1070*/  LOP3.LUT R8, R16, 0x1, RZ, 0xc0, !PT ;  /* 0x0000000110087812 */ /* 0x000fe200078ec0ff */
[----:B------:R-:W1:Y:S01]  /*1080*/  LDC R9, c[0x0][0x700] ;  /* 0x0001c000ff097b82 */ /* 0x000e620000000800 */
[----:B------:R-:W-:Y:S01]  /*1090*/  LOP3.LUT R17, R10, 0x380, R17, 0xf8, !PT ;  /* 0x000003800a117812 */ /* 0x000fe200078ef811 */
[----:B------:R-:W-:Y:S01]  /*10a0*/  IMAD.MOV.U32 R10, RZ, RZ, -0x1 ;  /* 0xffffffffff0a7424 */ /* 0x000fe200078e00ff */
[----:B------:R-:W-:Y:S01]  /*10b0*/  USHF.L.U64.HI UR7, UR12, 0x5, UR13 ;  /* 0x000000050c077899 */ /* 0x000fe2000801020d */
[----:B----4-:R-:W-:Y:S01]  /*10c0*/  IMAD R16, R5, -0x2, R12 ;  /* 0xfffffffe05107824 */ /* 0x010fe200078e020c */
[----:B------:R-:W-:Y:S01]  /*10d0*/  USHF.L.U32 UR6, UR6, 0x5, URZ ;  /* 0x0000000506067899 */ /* 0x000fe2000800063f */
[----:B------:R-:W-:Y:S01]  /*10e0*/  VIADD R5, R13, 0x7f ;  /* 0x0000007f0d057836 */ /* 0x000fe20000000000 */
[----:B------:R-:W-:Y:S01]  /*10f0*/  USHF.L.U32 UR12, UR12, 0x5, URZ ;  /* 0x000000050c0c7899 */ /* 0x000fe2000800063f */
[----:B------:R-:W-:Y:S01]  /*1100*/  IMAD R20, R8, -0x40, R11 ;  /* 0xffffffc008147824 */ /* 0x000fe200078e020b */
[----:B------:R-:W-:Y:S01]  /*1110*/  ULDC UR8, c[0x0][0x284] ;  /* 0x0000a10000087ab9 */ /* 0x000fe20000000800 */
[----:B------:R-:W-:Y:S01]  /*1120*/  IMAD.MOV.U32 R12, RZ, RZ, 0x1 ;  /* 0x00000001ff0c7424 */ /* 0x000fe200078e00ff */
[----:B------:R-:W-:Y:S01]  /*1130*/  SHF.R.S32.HI R8, RZ, 0x1f, R5 ;  /* 0x0000001fff087819 */ /* 0x000fe20000011405 */
[----:B------:R-:W-:Y:S01]  /*1140*/  IMAD.SHL.U32 R14, R4, 0x2, RZ ;  /* 0x00000002040e7824 */ /* 0x000fe200078e00ff */
[----:B------:R-:W-:Y:S01]  /*1150*/  UIADD3 UR24, UP0, UR6, 0x20, URZ ;  /* 0x0000002006187890 */ /* 0x000fe2000ff1e03f */
[----:B------:R-:W-:Y:S01]  /*1160*/  LOP3.LUT R100, R0, 0x1, RZ, 0xfc, !PT ;  /* 0x0000000100647812 */ /* 0x000fe200078efcff */
[----:B------:R-:W-:Y:S01]  /*1170*/  UIADD3 UR23, UP1, UR12, 0x20, URZ ;  /* 0x000000200c177890 */ /* 0x000fe2000ff3e03f */
[----:B------:R-:W-:Y:S01]  /*1180*/  LEA.HI R8, R8, R5, RZ, 0x7 ;  /* 0x0000000508087211 */ /* 0x000fe200078f38ff */
[----:B------:R-:W-:Y:S01]  /*1190*/  UIADD3.X UR22, URZ, UR5, URZ, UP0, !UPT ;  /* 0x000000053f167290 */ /* 0x000fe200087fe43f */
[----:B0-----:R-:W-:Y:S01]  /*11a0*/  SHF.L.U32 R5, R10, R15, RZ ;  /* 0x0000000f0a057219 */ /* 0x001fe200000006ff */
[----:B------:R-:W-:Y:S01]  /*11b0*/  UIADD3.X UR21, URZ, UR7, URZ, UP1, !UPT ;  /* 0x000000073f157290 */ /* 0x000fe20008ffe43f */
[----:B------:R-:W-:-:S02]  /*11c0*/  SHF.R.S32.HI R11, RZ, 0x7, R8 ;  /* 0x00000007ff0b7819 */ /* 0x000fc40000011408 */
[----:B------:R-:W-:Y:S02]  /*11d0*/  LOP3.LUT R10, R4, 0x80, RZ, 0xc0, !PT ;  /* 0x00000080040a7812 */ /* 0x000fe400078ec0ff */
[----:B------:R-:W-:Y:S01]  /*11e0*/  VIMNMX R4, RZ, R11, PT ;  /* 0x0000000bff047248 */ /* 0x000fe20003fe0100 */
[----:B-1----:R-:W-:Y:S01]  /*11f0*/  VIADD R9, R9, 0xffffffff ;  /* 0xffffffff09097836 */ /* 0x002fe20000000000 */
[----:B------:R-:W-:Y:S02]  /*1200*/  SHF.L.U32 R15, R12, R15, RZ ;  /* 0x0000000f0c0f7219 */ /* 0x000fe400000006ff */
[----:B------:R-:W-:Y:S02]  /*1210*/  CS2R R12, SRZ ;  /* 0x00000000000c7805 */ /* 0x000fe4000001ff00 */
[----:B------:R-:W-:Y:S01]  /*1220*/  LOP3.LUT R8, RZ, R5, RZ, 0x33, !PT ;  /* 0x00000005ff087212 */ /* 0x000fe200078e33ff */
[----:B------:R-:W-:Y:S01]  /*1230*/  VIADD R5, R20, UR8 ;  /* 0x0000000814057c36 */ /* 0x000fe20008000000 */
[----:B------:R-:W-:Y:S01]  /*1240*/  SHF.R.U32.HI R10, RZ, 0x7, R10 ;  /* 0x00000007ff0a7819 */ /* 0x000fe2000001160a */
[----:B------:R-:W-:-:S07]  /*1250*/  IMAD.IADD R4, R11, 0x1, -R4 ;  /* 0x000000010b047824 */ /* 0x000fce00078e0a04 */
.L_x_153:
[----:B------:R-:W0:Y:S01]  /*1260*/  SHFL.IDX PT, R20, R10, RZ, 0x1f ;  /* 0x00001fff0a147589 */ /* 0x000e2200000e0000 */
[----:B------:R-:W1:Y:S01]  /*1270*/  S2UR UR11, SR_CgaCtaId ;  /* 0x00000000000b79c3 */ /* 0x000e620000008800 */
[----:B------:R-:W-:Y:S01]  /*1280*/  ISETP.GE.AND P0, PT, R4, 0x1, PT ;  /* 0x000000010400780c */ /* 0x000fe20003f06270 */
[----:B------:R-:W-:Y:S01]  /*1290*/  UMOV UR10, 0x400 ;  /* 0x00000400000a7882 */ /* 0x000fe20000000000 */
[----:B------:R-:W-:Y:S02]  /*12a0*/  CS2R R86, SRZ ;  /* 0x0000000000567805 */ /* 0x000fe4000001ff00 */
[----:B------:R-:W-:Y:S02]  /*12b0*/  CS2R R24, SRZ ;  /* 0x0000000000187805 */ /* 0x000fe4000001ff00 */
[----:B---3--:R-:W-:Y:S02]  /*12c0*/  CS2R R26, SRZ ;  /* 0x00000000001a7805 */ /* 0x008fe4000001ff00 */
[----:B------:R-:W-:-:S02]  /*12d0*/  CS2R R28, SRZ ;  /* 0x00000000001c7805 */ /* 0x000fc4000001ff00 */
[----:B--2---:R-:W-:Y:S02]  /*12e0*/  CS2R R30, SRZ ;  /* 0x00000000001e7805 */ /* 0x004fe4000001ff00 */
[----:B------:R-:W-:Y:S02]  /*12f0*/  CS2R R32, SRZ ;  /* 0x0000000000207805 */ /* 0x000fe4000001ff00 */
[----:B------:R-:W-:Y:S02]  /*1300*/  CS2R R34, SRZ ;  /* 0x0000000000227805 */ /* 0x000fe4000001ff00 */
[----:B------:R-:W-:Y:S02]  /*1310*/  CS2R R36, SRZ ;  /* 0x0000000000247805 */ /* 0x000fe4000001ff00 */
[----:B------:R-:W-:Y:S02]  /*1320*/  CS2R R38, SRZ ;  /* 0x0000000000267805 */ /* 0x000fe4000001ff00 */
[----:B------:R-:W-:-:S02]  /*1330*/  CS2R R40, SRZ ;  /* 0x0000000000287805 */ /* 0x000fc4000001ff00 */
[----:B------:R-:W-:Y:S02]  /*1340*/  CS2R R42, SRZ ;  /* 0x00000000002a7805 */ /* 0x000fe4000001ff00 */
        /* <DEDUP_REMOVED lines=9> */
[----:B0-----:R-:W-:Y:S01]  /*13e0*/  R2UR UR8, R20 ;  /* 0x00000000140872ca */ /* 0x001fe200000e0000 */
[----:B-1----:R-:W-:Y:S01]  /*13f0*/  ULEA UR10, UR11, UR10, 0x18 ;  /* 0x0000000a0b0a7291 */ /* 0x002fe2000f8ec03f */
        /* <DEDUP_REMOVED lines=10> */
[----:B------:R-:W-:Y:S01]  /*14a0*/  CS2R R82, SRZ ;  /* 0x0000000000527805 */ /* 0x000fe2000001ff00 */
[----:B------:R-:W-:Y:S01]  /*14b0*/  ULEA.HI UR9, UR8, UR8, URZ, 0x1 ;  /* 0x0000000808097291 */ /* 0x000fe2000f8f083f */
[----:B------:R-:W-:-:S03]  /*14c0*/  CS2R R84, SRZ ;  /* 0x0000000000547805 */ /* 0x000fc6000001ff00 */
[----:B------:R-:W-:-:S04]  /*14d0*/  ULOP3.LUT UR9, UR9, 0x7fffe, URZ, 0xc0, !UPT ;  /* 0x0007fffe09097892 */ /* 0x000fc8000f8ec03f */
[----:B------:R-:W-:-:S04]  /*14e0*/  UIADD3 UR9, UR8, -UR9, URZ ;  /* 0x8000000908097290 */ /* 0x000fc8000fffe03f */
[----:B------:R-:W-:Y:S01]  /*14f0*/  ULEA UR9, UR9, UR10, 0xd ;  /* 0x0000000a09097291 */ /* 0x000fe2000f8e683f */
[----:B-----5:R-:W-:Y:S11]  /*1500*/  @!P0 BRA `(.L_x_13) ;  /* 0x00000004002c8947 */ /* 0x020ff60003800000 */
[----:B------:R-:W-:Y:S01]  /*1510*/  UIADD3 UR9, UR9, 0x100, URZ ;  /* 0x0000010009097890 */ /* 0x000fe2000fffe03f */
[----:B------:R-:W-:Y:S01]  /*1520*/  R2UR UR13, R12 ;  /* 0x000000000c0d72ca */ /* 0x000fe200000e0000 */
[----:B------:R-:W-:Y:S01]  /*1530*/  IMAD.MOV.U32 R20, RZ, RZ, R4 ;  /* 0x000000ffff147224 */ /* 0x000fe200078e0004 */
[----:B------:R-:W-:Y:S01]  /*1540*/  UPLOP3.LUT UP0, UPT, UPT, UPT, UPT, 0x40, 0x0 ;  /* 0x000000000000789c */ /* 0x000fe20003f0e870 */
[----:B------:R-:W-:Y:S01]  /*1550*/  IMAD.MOV.U32 R23, RZ, RZ, R13 ;  /* 0x000000ffff177224 */ /* 0x000fe200078e000d */
[----:B------:R-:W-:Y:S01]  /*1560*/  USHF.R.U32.HI UR9, URZ, 0x4, UR9 ;  /* 0x000000043f097899 */ /* 0x000fe20008011609 */
[----:B------:R-:W-:-:S03]  /*1570*/  IMAD.MOV.U32 R92, RZ, RZ, R12 ;  /* 0x000000ffff5c7224 */ /* 0x000fc600078e000c */
[----:B------:R-:W-:-:S04]  /*1580*/  ULOP3.LUT UR9, UR9, 0x3fff, URZ, 0xc0, !UPT ;  /* 0x00003fff09097892 */ /* 0x000fc8000f8ec03f */
[----:B------:R-:W-:-:S12]  /*1590*/  ULOP3.LUT UR20, UR9, 0x10000, URZ, 0xfc, !UPT ;  /* 0x0001000009147892 */ /* 0x000fd8000f8efc3f */
.L_x_20:
[----:B------:R-:W-:-:S13]  /*15a0*/  ISETP.NE.AND P1, PT, R100, 0x3, PT ;  /* 0x000000036400780c */ /* 0x000fda0003f25270 */
[----:B0-----:R-:W-:Y:S05]  /*15b0*/  @!P1 BRA `(.L_x_14) ;  /* 0x0000000000049947 */ /* 0x001fea0003800000 */
[----:B------:R-:W-:Y:S01]  /*15c0*/  BPT.TRAP 0x1 ;  /* 0x000000040000795c */ /* 0x000fe20000300000 */
.L_x_14:
[----:B------:R-:W0:Y:S01]  /*15d0*/  S2UR UR9, SR_CgaCtaId ;  /* 0x00000000000979c3 */ /* 0x000e220000008800 */
[----:B------:R-:W-:Y:S01]  /*15e0*/  UMOV UR8, 0x400 ;  /* 0x0000040000087882 */ /* 0x000fe20000000000 */
[----:B------:R-:W-:Y:S01]  /*15f0*/  SHF.L.U32 R88, R23, 0x1f, RZ ;  /* 0x0000001f17587819 */ /* 0x000fe200000006ff */
[----:B0-----:R-:W-:-:S04]  /*1600*/  ULEA UR25, UR9, UR8, 0x18 ;  /* 0x0000000809197291 */ /* 0x001fc8000f8ec03f */
[----:B------:R-:W-:-:S09]  /*1610*/  ULEA UR8, UR13, UR25, 0x3 ;  /* 0x000000190d087291 */ /* 0x000fd2000f8e183f */
[----:B------:R0:W1:Y:S01]  /*1620*/  SYNCS.PHASECHK.TRANS64.TRYWAIT P0, [UR8], R88 ;  /* 0x00000058ff0075a7 */ /* 0x0000620008000148 */
[----:B------:R-:W-:Y:S05]  /*1630*/  @!P1 BRA `(.L_x_15) ;  /* 0x0000000000049947 */ /* 0x000fea0003800000 */
[----:B------:R-:W-:Y:S01]  /*1640*/  BPT.TRAP 0x1 ;  /* 0x000000040000795c */ /* 0x000fe20000300000 */
.L_x_15:
[----:B-1----:R-:W-:Y:S05]  /*1650*/  @P0 BRA `(.L_x_16) ;  /* 0x0000000000080947 */ /* 0x002fea0003800000 */
[----:B------:R-:W1:Y:S02]  /*1660*/  SYNCS.PHASECHK.TRANS64.TRYWAIT P0, [UR8], R88 ;  /* 0x00000058ff0075a7 */ /* 0x000e640008000148 */
[----:B-1----:R-:W-:Y:S05]  /*1670*/  @!P0 BRA `(.L_x_17) ;  /* 0x0000006c00048947 */ /* 0x002fea0003800000 */
.L_x_16:
[----:B------:R-:W-:Y:S02]  /*1680*/  USHF.L.U32 UR8, UR13, 0xb, URZ ;  /* 0x0000000b0d087899 */ /* 0x000fe4000800063f */
[----:B------:R-:W-:Y:S02]  /*1690*/  UIADD3 UR9, UR25, 0x10100, URZ ;  /* 0x0001010019097890 */ /* 0x000fe4000fffe03f */
[----:B------:R-:W-:Y:S02]  /*16a0*/  ULEA UR16, UR13, UR20, 0xa ;  /* 0x000000140d107291 */ /* 0x000fe4000f8e503f */
[----:B01----:R-:W-:Y:S01]  /*16b0*/  LEA.HI R88, R17, UR8, RZ, 0x1d ;  /* 0x0000000811587c11 */ /* 0x003fe2000f8fe8ff */
[----:B------:R-:W-:Y:S01]  /*16c0*/  USHF.R.U32.HI UR9, URZ, 0x4, UR9 ;  /* 0x000000043f097899 */ /* 0x000fe20008011609 */
[----:B------:R-:W-:-:S03]  /*16d0*/  UMOV UR11, 0x40000040 ;  /* 0x40000040000b7882 */ /* 0x000fc60000000000 */
[----:B------:R-:W-:Y:S01]  /*16e0*/  ULOP3.LUT UR9, UR9, 0x3fff, URZ, 0xc0, !UPT ;  /* 0x00003fff09097892 */ /* 0x000fe2000f8ec03f */
[----:B------:R-:W0:Y:S03]  /*16f0*/  LDS.128 R88, [R88+UR25+0x30100] ;  /* 0x0301001958587984 */ /* 0x000e260008000c00 */
[----:B------:R-:W-:-:S04]  /*1700*/  ULOP3.LUT UR9, UR9, 0x10000, URZ, 0xfc, !UPT ;  /* 0x0001000009097892 */ /* 0x000fc8000f8efc3f */
[----:B------:R-:W-:-:S03]  /*1710*/  UIADD3 UR17, UR8, UR9, URZ ;  /* 0x0000000908117290 */ /* 0x000fc6000fffe03f */
[----:B------:R-:W-:Y:S01]  /*1720*/  UMOV UR8, UR16 ;  /* 0x0000001000087c82 */ /* 0x000fe20008000000 */
[----:B------:R-:W-:-:S03]  /*1730*/  UMOV UR9, 0x40000040 ;  /* 0x4000004000097882 */ /* 0x000fc60000000000 */
[----:B------:R-:W-:Y:S01]  /*1740*/  UMOV UR10, UR17 ;  /* 0x00000011000a7c82 */ /* 0x000fe20008000000 */
[----:B0-----:R-:W-:-:S06]  /*1750*/  WARPGROUP.ARRIVE ;  /* 0x00000000000079c5 */ /* 0x001fcc0000000000 */
[----:B------:R-:W-:Y:S01]  /*1760*/  HGMMA.SP.64x128x32.F32.BF16 R24, gdesc[UR8], R24, UP0, R88, 0x0 ;  /* 0x09e05800081879f0 */ /* 0x000fe2000bf01a18 */
[----:B------:R-:W-:Y:S02]  /*1770*/  UIADD3 UR8, UR16, 0x2, URZ ;  /* 0x0000000210087890 */ /* 0x000fe4000fffe03f */
[----:B------:R-:W-:Y:S01]  /*1780*/  UIADD3 UR10, UR17, 0x4, URZ ;  /* 0x00000004110a7890 */ /* 0x000fe2000fffe03f */
[----:B------:R-:W-:Y:S01]  /*1790*/  UMOV UR9, 0x40000040 ;  /* 0x4000004000097882 */ /* 0x000fe20000000000 */
[----:B------:R-:W-:-:S11]  /*17a0*/  UMOV UR11, 0x40000040 ;  /* 0x40000040000b7882 */ /* 0x000fd60000000000 */
[----:B------:R-:W-:Y:S01]  /*17b0*/  HGMMA.SP.64x128x32.F32.BF16 R24, gdesc[UR8], R24, R89, 0x0 ;  /* 0x09e05900081879f0 */ /* 0x000fe20008701a18 */
        /* <DEDUP_REMOVED lines=9> */
[----:B------:R-:W-:Y:S03]  /*1850*/  HGMMA.SP.64x128x32.F32.BF16 R24, gdesc[UR8], R24, R91, 0x0, gsb0 ;  /* 0x09e05b00081879f0 */ /* 0x000fe60008001a18 */
[----:B------:R-:W-:Y:S02]  /*1860*/  WARPGROUP.DEPBAR.LE gsb0, 0x0 ;  /* 0x00008000000079c5 */ /* 0x000fe40000010000 */
[----:B------:R-:W-:Y:S05]  /*1870*/  @!P1 BRA `(.L_x_18) ;  /* 0x0000000000049947 */ /* 0x000fea0003800000 */
[----:B------:R-:W-:Y:S01]  /*1880*/  BPT.TRAP 0x1 ;  /* 0x000000040000795c */ /* 0x000fe20000300000 */
.L_x_18:
[----:B------:R-:W-:Y:S02]  /*1890*/  LEA R88, R92, UR25, 0x3 ;  /* 0x000000195c587c11 */ /* 0x000fe4000f8e18ff */
[----:B------:R-:W-:-:S03]  /*18a0*/  ISETP.GT.U32.AND P0, PT, R0, 0x1, PT ;  /* 0x000000010000780c */ /* 0x000fc60003f04070 */
[----:B------:R-:W-:-:S05]  /*18b0*/  VIADD R88, R88, 0x20 ;  /* 0x0000002058587836 */ /* 0x000fca0000000000 */
[----:B------:R-:W-:-:S04]  /*18c0*/  PRMT R88, RZ, 0x654, R88 ;  /* 0x00000654ff587816 */ /* 0x000fc80000000058 */
[----:B------:R0:W-:Y:S01]  /*18d0*/  SYNCS.ARRIVE.TRANS64.RED.A1T0 RZ, [R88+URZ], RZ ;  /* 0x000000ff58ff79a7 */ /* 0x0001e2000810043f */
[----:B------:R-:W-:Y:S05]  /*18e0*/  @P0 BRA `(.L_x_19) ;  /* 0x0000000000040947 */ /* 0x000fea0003800000 */
[----:B------:R-:W-:Y:S01]  /*18f0*/  BPT.TRAP 0x1 ;  /* 0x000000040000795c */ /* 0x000fe20000300000 */
.L_x_19:
[----:B------:R-:W-:Y:S01]  /*1900*/  UIADD3 UR13, UR13, 0x1, URZ ;  /* 0x000000010d0d7890 */ /* 0x000fe2000fffe03f */
[----:B------:R-:W-:Y:S01]  /*1910*/  ISETP.GT.AND P1, PT, R20, 0x1, PT ;  /* 0x000000011400780c */ /* 0x000fe20003f24270 */
[----:B------:R-:W-:Y:S02]  /*1920*/  VIADD R92, R92, 0x1 ;  /* 0x000000015c5c7836 */ /* 0x000fe40000000000 */
[----:B------:R-:W-:Y:S01]  /*1930*/  UISETP.NE.AND UP0, UPT, UR13, 0x4, UPT ;  /* 0x000000040d00788c */ /* 0x000fe2000bf05270 */
[----:B------:R-:W-:Y:S02]  /*1940*/  VIADD R20, R20, 0xffffffff ;  /* 0xffffffff14147836 */ /* 0x000fe40000000000 */
[C---:B------:R-:W-:Y:S01]  /*1950*/  ISETP.NE.AND P0, PT, R92.reuse, 0x4, PT ;  /* 0x000000045c00780c */ /* 0x040fe20003f05270 */
[----:B------:R-:W-:Y:S02]  /*1960*/  USEL UR8, URZ, 0x1, UP0 ;  /* 0x000000013f087887 */ /* 0x000fe40008000000 */
[----:B------:R-:W-:Y:S01]  /*1970*/  USEL UR13, UR13, URZ, UP0 ;  /* 0x0000003f0d0d7287 */ /* 0x000fe20008000000 */
[----:B------:R-:W-:Y:S01]  /*1980*/  SEL R92, R92, RZ, P0 ;  /* 0x000000ff5c5c7207 */ /* 0x000fe20000000000 */
[----:B------:R-:W-:-:S02]  /*1990*/  UPLOP3.LUT UP0, UPT, UPT, UPT, UPT, 0x80, 0x0 ;  /* 0x000000000000789c */ /* 0x000fc40003f0f070 */
[----:B------:R-:W-:Y:S01]  /*19a0*/  LOP3.LUT R23, R23, UR8, RZ, 0x3c, !PT ;  /* 0x0000000817177c12 */ /* 0x000fe2000f8e3cff */
[----:B------:R-:W-:Y:S08]  /*19b0*/  @P1 BRA `(.L_x_20) ;  /* 0xfffffff800f81947 */ /* 0x000ff0000383ffff */
.L_x_13:
[----:B------:R-:W-:Y:S01]  /*19c0*/  IMAD.SHL.U32 R23, R19, 0x80, RZ ;  /* 0x0000008013177824 */ /* 0x000fe200078e00ff */
[----:B------:R-:W-:Y:S01]  /*19d0*/  SHF.R.S32.HI R95, RZ, 0x1f, R22 ;  /* 0x0000001fff5f7819 */ /* 0x000fe20000011416 */
[----:B------:R-:W-:Y:S01]  /*19e0*/  IMAD.SHL.U32 R93, R21, 0x80, RZ ;  /* 0x00000080155d7824 */ /* 0x000fe200078e00ff */
[----:B------:R-:W-:Y:S01]  /*19f0*/  ULDC UR10, c[0x0][0x288] ;  /* 0x0000a200000a7ab9 */ /* 0x000fe20000000800 */
[----:B------:R-:W-:Y:S01]  /*1a00*/  IMAD.IADD R90, R18, 0x1, R23 ;  /* 0x00000001125a7824 */ /* 0x000fe200078e0217 */
[----:B------:R-:W-:Y:S01]  /*1a10*/  ULDC.64 UR8, c[0x0][0x6d0] ;  /* 0x0001b40000087ab9 */ /* 0x000fe20000000a00 */
[----:B------:R-:W-:Y:S02]  /*1a20*/  WARPGROUP.DEPBAR.LE gsb0, 0x0 ;  /* 0x00008000000079c5 */ /* 0x000fe40000010000 */
[----:B------:R-:W-:Y:S01]  /*1a30*/  ISETP.GE.AND P0, PT, R93, UR10, PT ;  /* 0x0000000a5d007c0c */ /* 0x000fe2000bf06270 */
[----:B------:R-:W-:Y:S01]  /*1a40*/  IMAD R19, R95, UR8, RZ ;  /* 0x000000085f137c24 */ /* 0x000fe2000f8e02ff */
[----:B------:R-:W-:-:S03]  /*1a50*/  SHF.R.S32.HI R91, RZ, 0x1f, R90 ;  /* 0x0000001fff5b7819 */ /* 0x000fc6000001145a */
[C---:B------:R-:W-:Y:S02]  /*1a60*/  IMAD R19, R22.reuse, UR9, R19 ;  /* 0x0000000916137c24 */ /* 0x040fe4000f8e0213 */
[----:B0-----:R-:W-:Y:S01]  /*1a70*/  IMAD.WIDE.U32 R88, R22, UR8, R90 ;  /* 0x0000000816587c25 */ /* 0x001fe2000f8e005a */
[----:B------:R-:W-:Y:S02]  /*1a80*/  ULDC UR8, c[0x0][0x284] ;  /* 0x0000a10000087ab9 */ /* 0x000fe40000000800 */
[----:B------:R-:W-:Y:S01]  /*1a90*/  ISETP.GE.OR P0, PT, R23, UR8, P0 ;  /* 0x0000000817007c0c */ /* 0x000fe20008706670 */
[----:B------:R-:W-:Y:S02]  /*1aa0*/  IMAD.IADD R89, R89, 0x1, R19 ;  /* 0x0000000159597824 */ /* 0x000fe400078e0213 */
[----:B------:R-:W-:-:S10]  /*1ab0*/  IMAD.MOV.U32 R19, RZ, RZ, -0x1 ;  /* 0xffffffffff137424 */ /* 0x000fd400078e00ff */
[----:B------:R-:W-:Y:S05]  /*1ac0*/  @P0 BRA `(.L_x_21) ;  /* 0x0000004800840947 */ /* 0x000fea0003800000 */
[----:B------:R-:W0:Y:S01]  /*1ad0*/  LDC.64 R110, c[0x0][0x6c8] ;  /* 0x0001b200ff6e7b82 */ /* 0x000e220000000a00 */
[----:B------:R-:W-:Y:S01]  /*1ae0*/  IMAD.IADD R20, R16, 0x1, -R93 ;  /* 0x0000000110147824 */ /* 0x000fe200078e0a5d */
[----:B---3-5:R-:W-:Y:S01]  /*1af0*/  FSETP.NEU.AND P1, PT, R7, RZ, PT ;  /* 0x000000ff0700720b */ /* 0x028fe20003f2d000 */
[----:B------:R-:W-:Y:S01]  /*1b00*/  IMAD.WIDE R92, R21, 0x80, RZ ;  /* 0x00000080155c7825 */ /* 0x000fe200078e02ff */
[----:B------:R-:W-:Y:S02]  /*1b10*/  BSSY B0, `(.L_x_21) ;  /* 0x000049c000007945 */ /* 0x000fe40003800000 */
[----:B------:R-:W-:Y:S01]  /*1b20*/  ISETP.GT.AND P0, PT, R20, RZ, PT ;  /* 0x000000ff1400720c */ /* 0x000fe20003f04270 */
[----:B------:R-:W-:Y:S01]  /*1b30*/  IMAD.IADD R21, R5, 0x1, -R23 ;  /* 0x0000000105157824 */ /* 0x000fe200078e0a17 */
[----:B------:R-:W-:-:S04]  /*1b40*/  LOP3.LUT R107, R92, 0x6, R14, 0xf8, !PT ;  /* 0x000000065c6b7812 */ /* 0x000fc800078ef80e */
[----:B------:R-:W-:Y:S01]  /*1b50*/  ISETP.GT.AND P2, PT, R21, RZ, P0 ;  /* 0x000000ff1500720c */ /* 0x000fe20000744270 */
[-C--:B0-----:R-:W-:Y:S02]  /*1b60*/  IMAD R94, R93, R110.reuse, RZ ;  /* 0x0000006e5d5e7224 */ /* 0x081fe400078e02ff */
[----:B------:R-:W-:-:S04]  /*1b70*/  IMAD.WIDE.U32 R102, R107, R110, R88 ;  /* 0x0000006e6b667225 */ /* 0x000fc800078e0058 */
[----:B------:R-:W-:-:S04]  /*1b80*/  IMAD R23, R107, R111, R94 ;  /* 0x0000006f6b177224 */ /* 0x000fc800078e025e */
[----:B------:R-:W-:Y:S01]  /*1b90*/  IMAD.IADD R109, R103, 0x1, R23 ;  /* 0x00000001676d7824 */ /* 0x000fe200078e0217 */
[----:B------:R-:W-:Y:S06]  /*1ba0*/  @!P1 BRA `(.L_x_22) ;  /* 0x0000003000dc9947 */ /* 0x000fec0003800000 */
[----:B------:R-:W-:Y:S01]  /*1bb0*/  ULDC.64 UR8, c[0x0][0x6b8] ;  /* 0x0001ae0000087ab9 */ /* 0x000fe20000000a00 */
[----:B------:R-:W-:Y:S01]  /*1bc0*/  ULDC.64 UR26, c[0x0][0x6b0] ;  /* 0x0001ac00001a7ab9 */ /* 0x000fe20000000a00 */
[----:B------:R-:W-:Y:S01]  /*1bd0*/  IMAD R23, R95, UR8, RZ ;  /* 0x000000085f177c24 */ /* 0x000fe2000f8e02ff */
[----:B------:R-:W-:Y:S01]  /*1be0*/  ULDC.64 UR10, c[0x0][0x6a8] ;  /* 0x0001aa00000a7ab9 */ /* 0x000fe20000000a00 */
[----:B------:R-:W-:Y:S01]  /*1bf0*/  IMAD R92, R93, UR26, RZ ;  /* 0x0000001a5d5c7c24 */ /* 0x000fe2000f8e02ff */
[----:B------:R-:W0:Y:S01]  /*1c00*/  LDC.64 R98, c[0x0][0x6b0] ;  /* 0x0001ac00ff627b82 */ /* 0x000e220000000a00 */
[----:B------:R-:W-:Y:S01]  /*1c10*/  IMAD.WIDE.U32 R104, R22, UR8, R90 ;  /* 0x0000000816687c25 */ /* 0x000fe2000f8e005a */
[----:B------:R-:W-:-:S03]  /*1c20*/  ULDC.64 UR16, c[0x0][0x6c0] ;  /* 0x0001b00000107ab9 */ /* 0x000fc60000000a00 */
[----:B------:R-:W-:Y:S02]  /*1c30*/  IMAD R101, R22, UR9, R23 ;  /* 0x0000000916657c24 */ /* 0x000fe4000f8e0217 */
[----:B------:R-:W-:Y:S02]  /*1c40*/  IMAD R103, R107, UR27, R92 ;  /* 0x0000001b6b677c24 */ /* 0x000fe4000f8e025c */
[----:B------:R-:W-:Y:S02]  /*1c50*/  IMAD.IADD R93, R105, 0x1, R101 ;  /* 0x00000001695d7824 */ /* 0x000fe400078e0265 */
[----:B------:R-:W-:-:S04]  /*1c60*/  IMAD.MOV.U32 R92, RZ, RZ, R104 ;  /* 0x000000ffff5c7224 */ /* 0x000fc800078e0068 */
[----:B------:R-:W-:-:S04]  /*1c70*/  IMAD.WIDE.U32 R88, R107, UR26, R92 ;  /* 0x0000001a6b587c25 */ /* 0x000fc8000f8e005c */
[----:B------:R-:W-:Y:S01]  /*1c80*/  IMAD.IADD R23, R89, 0x1, R103 ;  /* 0x0000000159177824 */ /* 0x000fe200078e0267 */
[----:B------:R-:W-:-:S04]  /*1c90*/  LEA R94, P1, R88, UR10, 0x2 ;  /* 0x0000000a585e7c11 */ /* 0x000fc8000f8210ff */
[----:B------:R-:W-:-:S05]  /*1ca0*/  LEA.HI.X R95, R88, UR11, R23, 0x2, P1 ;  /* 0x0000000b585f7c11 */ /* 0x000fca00088f1417 */
[----:B------:R-:W3:Y:S01]  /*1cb0*/  @P2 LDG.E.LTC128B R106, desc[UR18][R94.64] ;  /* 0x000000125e6a2981 */ /* 0x000ee2000c1e1920 */
[C---:B------:R-:W-:Y:S01]  /*1cc0*/  LEA R88, P1, R102.reuse, UR16, 0x2 ;  /* 0x0000001066587c11 */ /* 0x040fe2000f8210ff */
[C---:B0-----:R-:W-:Y:S01]  /*1cd0*/  IMAD.WIDE.U32 R98, R107.reuse, UR26, R98 ;  /* 0x0000001a6b627c25 */ /* 0x041fe2000f8e0062 */
[----:B------:R-:W-:Y:S02]  /*1ce0*/  BSSY B1, `(.L_x_23) ;  /* 0x0000016000017945 */ /* 0x000fe40003800000 */
[----:B------:R-:W-:Y:S01]  /*1cf0*/  LEA.HI.X R89, R102, UR17, R109, 0x2, P1 ;  /* 0x0000001166597c11 */ /* 0x000fe200088f146d */
[----:B------:R-:W-:Y:S01]  /*1d00*/  IMAD.WIDE.U32 R96, R107, UR26, R90 ;  /* 0x0000001a6b607c25 */ /* 0x000fe2000f8e005a */
[----:B------:R-:W-:Y:S02]  /*1d10*/  ISETP.GT.AND P1, PT, R20, 0x1, PT ;  /* 0x000000011400780c */ /* 0x000fe40003f24270 */
[-C--:B------:R-:W-:Y:S01]  /*1d20*/  IADD3 R104, P6, R104, R98.reuse, RZ ;  /* 0x0000006268687210 */ /* 0x080fe20007fde0ff */
[C---:B------:R-:W-:Y:S01]  /*1d30*/  IMAD.IADD R97, R103.reuse, 0x1, R97 ;  /* 0x0000000167617824 */ /* 0x040fe200078e0261 */
[----:B------:R-:W-:Y:S01]  /*1d40*/  IADD3 R98, P3, R90, R98, RZ ;  /* 0x000000625a627210 */ /* 0x000fe20007f7e0ff */
[----:B------:R-:W-:Y:S01]  /*1d50*/  IMAD.IADD R103, R103, 0x1, R99 ;  /* 0x0000000167677824 */ /* 0x000fe200078e0263 */
[----:B------:R-:W-:Y:S01]  /*1d60*/  LEA R92, P5, R110, R88, 0x2 ;  /* 0x000000586e5c7211 */ /* 0x000fe200078a10ff */
[----:B------:R-:W-:-:S04]  /*1d70*/  IMAD.WIDE.U32 R96, R22, UR8, R96 ;  /* 0x0000000816607c25 */ /* 0x000fc8000f8e0060 */
[----:B------:R-:W-:Y:S02]  /*1d80*/  IMAD.X R99, R91, 0x1, R103, P3 ;  /* 0x000000015b637824 */ /* 0x000fe400018e0667 */
[----:B---3--:R-:W-:-:S04]  /*1d90*/  FMUL R23, R106, R7 ;  /* 0x000000076a177220 */ /* 0x008fc80000400000 */
[----:B--2---:R-:W-:Y:S01]  /*1da0*/  FFMA R105, R24, R6, R23 ;  /* 0x0000000618697223 */ /* 0x004fe20000000017 */
[----:B------:R-:W-:Y:S01]  /*1db0*/  IMAD.X R23, R103, 0x1, R93, P6 ;  /* 0x0000000167177824 */ /* 0x000fe200030e065d */
[----:B------:R-:W-:Y:S02]  /*1dc0*/  LEA R90, P6, R104, UR10, 0x2 ;  /* 0x0000000a685a7c11 */ /* 0x000fe4000f8c10ff */
[----:B------:R-:W-:Y:S01]  /*1dd0*/  LEA.HI.X R93, R110, R89, R111, 0x2, P5 ;  /* 0x000000596e5d7211 */ /* 0x000fe200028f146f */
[----:B------:R0:W-:Y:S01]  /*1de0*/  @P2 STG.E desc[UR18][R88.64], R105 ;  /* 0x0000006958002986 */ /* 0x0001e2000c101912 */
[----:B------:R-:W-:Y:S02]  /*1df0*/  ISETP.GT.AND P2, PT, R21, RZ, P1 ;  /* 0x000000ff1500720c */ /* 0x000fe40000f44270 */
[----:B------:R-:W-:Y:S01]  /*1e00*/  LEA.HI.X R91, R104, UR11, R23, 0x2, P6 ;  /* 0x0000000b685b7c11 */ /* 0x000fe2000b0f1417 */
[----:B------:R-:W-:-:S10]  /*1e10*/  IMAD.IADD R23, R101, 0x1, R97 ;  /* 0x0000000165177824 */ /* 0x000fd400078e0261 */
[----:B0-----:R-:W-:Y:S05]  /*1e20*/  @!P2 BRA `(.L_x_24) ;  /* 0x000000000004a947 */ /* 0x001fea0003800000 */
[----:B------:R0:W5:Y:S02]  /*1e30*/  LDG.E.LTC128B R106, desc[UR18][R90.64] ;  /* 0x000000125a6a7981 */ /* 0x000164000c1e1920 */
.L_x_24:
[----:B------:R-:W-:Y:S05]  /*1e40*/  BSYNC B1 ;  /* 0x0000000000017941 */ /* 0x000fea0003800000 */
.L_x_23:
[----:B-----5:R-:W-:Y:S01]  /*1e50*/  FMUL R102, R106, R7 ;  /* 0x000000076a667220 */ /* 0x020fe20000400000 */
[----:B------:R-:W-:Y:S01]  /*1e60*/  ISETP.GT.AND P3, PT, R21, 0x8, P0 ;  /* 0x000000081500780c */ /* 0x000fe20000764270 */
[----:B------:R-:W-:Y:S01]  /*1e70*/  BSSY B1, `(.L_x_25) ;  /* 0x0000009000017945 */ /* 0x000fe20003800000 */
[----:B------:R-:W-:Y:S01]  /*1e80*/  LEA R24, P5, R96, UR10, 0x2 ;  /* 0x0000000a60187c11 */ /* 0x000fe2000f8a10ff */
[----:B------:R-:W-:Y:S01]  /*1e90*/  FFMA R97, R25, R6, R102 ;  /* 0x0000000619617223 */ /* 0x000fe20000000066 */
[----:B------:R-:W-:Y:S02]  /*1ea0*/  ISETP.GT.AND P0, PT, R20, 0x8, PT ;  /* 0x000000081400780c */ /* 0x000fe40003f04270 */
[----:B------:R-:W-:Y:S01]  /*1eb0*/  LEA.HI.X R25, R96, UR11, R23, 0x2, P5 ;  /* 0x0000000b60197c11 */ /* 0x000fe2000a8f1417 */
[----:B------:R-:W-:Y:S01]  /*1ec0*/  IMAD.WIDE.U32 R22, R22, UR8, R98 ;  /* 0x0000000816167c25 */ /* 0x000fe2000f8e0062 */
[----:B------:R1:W-:Y:S05]  /*1ed0*/  @P2 STG.E desc[UR18][R92.64], R97 ;  /* 0x000000615c002986 */ /* 0x0003ea000c101912 */
[----:B------:R-:W-:Y:S05]  /*1ee0*/  @!P3 BRA `(.L_x_26) ;  /* 0x000000000004b947 */ /* 0x000fea0003800000 */
[----:B------:R2:W5:Y:S02]  /*1ef0*/  LDG.E.LTC128B R106, desc[UR18][R24.64+0x20] ;  /* 0x00002012186a7981 */ /* 0x000564000c1e1920 */
.L_x_26:
[----:B------:R-:W-:Y:S05]  /*1f00*/  BSYNC B1 ;  /* 0x0000000000017941 */ /* 0x000fea0003800000 */
.L_x_25:
[----:B--2--5:R-:W-:Y:S01]  /*1f10*/  FMUL R25, R106, R7 ;  /* 0x000000076a197220 */ /* 0x024fe20000400000 */
[----:B------:R-:W-:Y:S01]  /*1f20*/  ISETP.GT.AND P2, PT, R21, 0x8, P1 ;  /* 0x000000081500780c */ /* 0x000fe20000f44270 */
[----:B------:R-:W-:Y:S01]  /*1f30*/  IMAD.IADD R23, R101, 0x1, R23 ;  /* 0x0000000165177824 */ /* 0x000fe200078e0217 */
[----:B------:R-:W-:Y:S01]  /*1f40*/  LEA R24, P1, R22, UR10, 0x2 ;  /* 0x0000000a16187c11 */ /* 0x000fe2000f8210ff */
[----:B-1----:R-:W-:Y:S01]  /*1f50*/  FFMA R97, R26, R6, R25 ;  /* 0x000000061a617223 */ /* 0x002fe20000000019 */
[----:B------:R-:W-:Y:S02]  /*1f60*/  BSSY B1, `(.L_x_27) ;  /* 0x0000007000017945 */ /* 0x000fe40003800000 */
[----:B------:R-:W-:Y:S01]  /*1f70*/  LEA.HI.X R25, R22, UR11, R23, 0x2, P1 ;  /* 0x0000000b16197c11 */ /* 0x000fe200088f1417 */
[----:B------:R-:W-:Y:S02]  /*1f80*/  @P3 IMAD.MOV.U32 R22, RZ, RZ, R88 ;  /* 0x000000ffff163224 */ /* 0x000fe400078e0058 */
[----:B------:R-:W-:-:S05]  /*1f90*/  @P3 IMAD.MOV.U32 R23, RZ, RZ, R89 ;  /* 0x000000ffff173224 */ /* 0x000fca00078e0059 */
[----:B------:R1:W-:Y:S01]  /*1fa0*/  @P3 STG.E desc[UR18][R22.64+0x20], R97 ;  /* 0x0000206116003986 */ /* 0x0003e2000c101912 */
[----:B------:R-:W-:Y:S05]  /*1fb0*/  @!P2 BRA `(.L_x_28) ;  /* 0x000000000004a947 */ /* 0x000fea0003800000 */
[----:B------:R2:W5:Y:S02]  /*1fc0*/  LDG.E.LTC128B R106, desc[UR18][R24.64+0x20] ;  /* 0x00002012186a7981 */ /* 0x000564000c1e1920 */
.L_x_28:
[----:B------:R-:W-:Y:S05]  /*1fd0*/  BSYNC B1 ;  /* 0x0000000000017941 */ /* 0x000fea0003800000 */
.L_x_27:
[----:B-1---5:R-:W-:Y:S01]  /*1fe0*/  FMUL R22, R106, R7 ;  /* 0x000000076a167220 */ /* 0x022fe20000400000 */
[----:B------:R-:W-:Y:S01]  /*1ff0*/  @P2 IMAD.MOV.U32 R26, RZ, RZ, R92 ;  /* 0x000000ffff1a2224 */ /* 0x000fe200078e005c */
[----:B------:R-:W-:Y:S01]  /*2000*/  ISETP.GT.AND P3, PT, R21, RZ, P0 ;  /* 0x000000ff1500720c */ /* 0x000fe20000764270 */
[----:B------:R-:W-:Y:S01]  /*2010*/  BSSY B1, `(.L_x_29) ;  /* 0x000000a000017945 */ /* 0x000fe20003800000 */
[----:B--2---:R-:W-:Y:S01]  /*2020*/  FFMA R25, R27, R6, R22 ;  /* 0x000000061b197223 */ /* 0x004fe20000000016 */
[----:B------:R-:W-:Y:S01]  /*2030*/  @P2 IMAD.MOV.U32 R27, RZ, RZ, R93 ;  /* 0x000000ffff1b2224 */ /* 0x000fe200078e005d */
[----:B------:R-:W-:Y:S02]  /*2040*/  IADD3 R22, P6, R94, UR6, RZ ;  /* 0x000000065e167c10 */ /* 0x000fe4000ffde0ff */
[----:B------:R-:W-:Y:S02]  /*2050*/  ISETP.GT.AND P1, PT, R20, 0x9, PT ;  /* 0x000000091400780c */ /* 0x000fe40003f24270 */
[----:B------:R1:W-:Y:S01]  /*2060*/  @P2 STG.E desc[UR18][R26.64+0x20], R25 ;  /* 0x000020191a002986 */ /* 0x0003e2000c101912 */
[----:B------:R-:W-:-:S02]  /*2070*/  IADD3 R24, P5, R88, UR12, RZ ;  /* 0x0000000c58187c10 */ /* 0x000fc4000ffbe0ff */
[----:B------:R-:W-:Y:S02]  /*2080*/  IADD3.X R23, R95, UR5, RZ, P6, !PT ;  /* 0x000000055f177c10 */ /* 0x000fe4000b7fe4ff */
[----:B------:R-:W-:Y:S09]  /*2090*/  @!P3 BRA `(.L_x_30) ;  /* 0x000000000004b947 */ /* 0x000ff20003800000 */
[----:B------:R2:W5:Y:S02]  /*20a0*/  LDG.E.LTC128B R106, desc[UR18][R22.64] ;  /* 0x00000012166a7981 */ /* 0x000564000c1e1920 */
.L_x_30:
[----:B------:R-:W-:Y:S05]  /*20b0*/  BSYNC B1 ;  /* 0x0000000000017941 */ /* 0x000fea0003800000 */
.L_x_29:
[----:B-1---5:R-:W-:Y:S01]  /*20c0*/  FMUL R27, R106, R7 ;  /* 0x000000076a1b7220 */ /* 0x022fe20000400000 */
[----:B------:R-:W-:Y:S01]  /*20d0*/  IADD3.X R25, R89, UR7, RZ, P5, !PT ;  /* 0x0000000759197c10 */ /* 0x000fe2000affe4ff */
[----:B------:R-:W-:Y:S01]  /*20e0*/  BSSY B1, `(.L_x_31) ;  /* 0x0000009000017945 */ /* 0x000fe20003800000 */
[----:B------:R-:W-:Y:S01]  /*20f0*/  ISETP.GT.AND P2, PT, R21, RZ, P1 ;  /* 0x000000ff1500720c */ /* 0x000fe20000f44270 */
[----:B------:R-:W-:Y:S01]  /*2100*/  FFMA R97, R28, R6, R27 ;  /* 0x000000061c617223 */ /* 0x000fe2000000001b */
[----:B------:R-:W-:Y:S02]  /*2110*/  IADD3 R26, P6, R90, UR6, RZ ;  /* 0x000000065a1a7c10 */ /* 0x000fe4000ffde0ff */
[----:B------:R-:W-:Y:S02]  /*2120*/  IADD3 R96, P5, R92, UR12, RZ ;  /* 0x0000000c5c607c10 */ /* 0x000fe4000ffbe0ff */
[----:B------:R1:W-:Y:S01]  /*2130*/  @P3 STG.E desc[UR18][R24.64], R97 ;  /* 0x0000006118003986 */ /* 0x0003e2000c101912 */
[----:B------:R-:W-:-:S06]  /*2140*/  IADD3.X R27, R91, UR5, RZ, P6, !PT ;  /* 0x000000055b1b7c10 */ /* 0x000fcc000b7fe4ff */
[----:B------:R-:W-:Y:S05]  /*2150*/  @!P2 BRA `(.L_x_32) ;  /* 0x000000000004a947 */ /* 0x000fea0003800000 */
[----:B------:R3:W5:Y:S02]  /*2160*/  LDG.E.LTC128B R106, desc[UR18][R26.64] ;  /* 0x000000121a6a7981 */ /* 0x000764000c1e1920 */
.L_x_32:
[----:B------:R-:W-:Y:S05]  /*2170*/  BSYNC B1 ;  /* 0x0000000000017941 */ /* 0x000fea0003800000 */
.L_x_31:
[----:B-----5:R-:W-:Y:S01]  /*2180*/  FMUL R28, R106, R7 ;  /* 0x000000076a1c7220 */ /* 0x020fe20000400000 */
[----:B-1----:R-:W-:Y:S01]  /*2190*/  IADD3.X R97, R93, UR7, RZ, P5, !PT ;  /* 0x000000075d617c10 */ /* 0x002fe2000affe4ff */
[----:B------:R-:W-:Y:S01]  /*21a0*/  BSSY B1, `(.L_x_33) ;  /* 0x0000009000017945 */ /* 0x000fe20003800000 */
[----:B------:R-:W-:Y:S01]  /*21b0*/  ISETP.GT.AND P0, PT, R21, 0x8, P0 ;  /* 0x000000081500780c */ /* 0x000fe20000704270 */
[----:B------:R-:W-:Y:S01]  /*21c0*/  FFMA R99, R29, R6, R28 ;  /* 0x000000061d637223 */ /* 0x000fe2000000001c */
[----:B------:R-:W-:Y:S02]  /*21d0*/  IADD3 R28, P3, R94, UR24, RZ ;  /* 0x000000185e1c7c10 */ /* 0x000fe4000ff7e0ff */
[----:B------:R-:W-:Y:S02]  /*21e0*/  IADD3 R98, P5, R88, UR23, RZ ;  /* 0x0000001758627c10 */ /* 0x000fe4000ffbe0ff */
[----:B------:R1:W-:Y:S01]  /*21f0*/  @P2 STG.E desc[UR18][R96.64], R99 ;  /* 0x0000006360002986 */ /* 0x0003e2000c101912 */
[----:B------:R-:W-:-:S06]  /*2200*/  IADD3.X R29, R95, UR22, RZ, P3, !PT ;  /* 0x000000165f1d7c10 */ /* 0x000fcc0009ffe4ff */
[----:B------:R-:W-:Y:S05]  /*2210*/  @!P0 BRA `(.L_x_34) ;  /* 0x0000000000048947 */ /* 0x000fea0003800000 */
[----:B------:R4:W5:Y:S02]  /*2220*/  LDG.E.LTC128B R106, desc[UR18][R28.64] ;  /* 0x000000121c6a7981 */ /* 0x000964000c1e1920 */
.L_x_34:
[----:B------:R-:W-:Y:S05]  /*2230*/  BSYNC B1 ;  /* 0x0000000000017941 */ /* 0x000fea0003800000 */
.L_x_33:
[----:B----45:R-:W-:Y:S01]  /*2240*/  FMUL R29, R106, R7 ;  /* 0x000000076a1d7220 */ /* 0x030fe20000400000 */
[----:B-1----:R-:W-:Y:S01]  /*2250*/  IADD3.X R99, R89, UR21, RZ, P5, !PT ;  /* 0x0000001559637c10 */ /* 0x002fe2000affe4ff */
[----:B------:R-:W-:Y:S01]  /*2260*/  BSSY B1, `(.L_x_35) ;  /* 0x0000008000017945 */ /* 0x000fe20003800000 */
[----:B------:R-:W-:Y:S01]  /*2270*/  ISETP.GT.AND P2, PT, R21, 0x8, P1 ;  /* 0x000000081500780c */ /* 0x000fe20000f44270 */
[----:B------:R-:W-:Y:S01]  /*2280*/  FFMA R89, R30, R6, R29 ;  /* 0x000000061e597223 */ /* 0x000fe2000000001d */
[----:B------:R-:W-:-:S04]  /*2290*/  IADD3 R28, P1, R90, UR24, RZ ;  /* 0x000000185a1c7c10 */ /* 0x000fc8000ff3e0ff */
[----:B------:R1:W-:Y:S01]  /*22a0*/  @P0 STG.E desc[UR18][R98.64], R89 ;  /* 0x0000005962000986 */ /* 0x0003e2000c101912 */
[----:B------:R-:W-:-:S06]  /*22b0*/  IADD3.X R29, R91, UR22, RZ, P1, !PT ;  /* 0x000000165b1d7c10 */ /* 0x000fcc0008ffe4ff */
[----:B------:R-:W-:Y:S05]  /*22c0*/  @!P2 BRA `(.L_x_36) ;  /* 0x000000000004a947 */ /* 0x000fea0003800000 */
[----:B------:R4:W5:Y:S02]  /*22d0*/  LDG.E.LTC128B R106, desc[UR18][R28.64] ;  /* 0x000000121c6a7981 */ /* 0x000964000c1e1920 */
.L_x_36:
[----:B------:R-:W-:Y:S05]  /*22e0*/  BSYNC B1 ;  /* 0x0000000000017941 */ /* 0x000fea0003800000 */
.L_x_35:
[----:B-----5:R-:W-:Y:S01]  /*22f0*/  FMUL R30, R106, R7 ;  /* 0x000000076a1e7220 */ /* 0x020fe20000400000 */
[----:B----4-:R-:W-:Y:S01]  /*2300*/  IADD3 R28, P5, R92, UR23, RZ ;  /* 0x000000175c1c7c10 */ /* 0x010fe2000ffbe0ff */
[----:B------:R-:W-:Y:S01]  /*2310*/  BSSY B1, `(.L_x_37) ;  /* 0x000000c000017945 */ /* 0x000fe20003800000 */
[----:B------:R-:W-:Y:S01]  /*2320*/  ISETP.GT.AND P1, PT, R20, 0x10, PT ;  /* 0x000000101400780c */ /* 0x000fe20003f24270 */
[----:B-1----:R-:W-:Y:S01]  /*2330*/  FFMA R89, R31, R6, R30 ;  /* 0x000000061f597223 */ /* 0x002fe2000000001e */
[----:B------:R-:W-:Y:S02]  /*2340*/  IADD3.X R29, R93, UR21, RZ, P5, !PT ;  /* 0x000000155d1d7c10 */ /* 0x000fe4000affe4ff */
[----:B------:R-:W-:Y:S02]  /*2350*/  ISETP.GT.AND P3, PT, R21, RZ, P1 ;  /* 0x000000ff1500720c */ /* 0x000fe40000f64270 */
[----:B------:R-:W-:Y:S01]  /*2360*/  IADD3 R30, P6, R22, UR6, RZ ;  /* 0x00000006161e7c10 */ /* 0x000fe2000ffde0ff */
[----:B------:R1:W-:Y:S01]  /*2370*/  @P2 STG.E desc[UR18][R28.64], R89 ;  /* 0x000000591c002986 */ /* 0x0003e2000c101912 */
[----:B------:R-:W-:-:S02]  /*2380*/  ISETP.GT.AND P0, PT, R20, 0x11, PT ;  /* 0x000000111400780c */ /* 0x000fc40003f04270 */
[----:B------:R-:W-:Y:S02]  /*2390*/  IADD3 R88, P5, R24, UR12, RZ ;  /* 0x0000000c18587c10 */ /* 0x000fe4000ffbe0ff */
[----:B------:R-:W-:-:S05]  /*23a0*/  IADD3.X R31, R23, UR5, RZ, P6, !PT ;  /* 0x00000005171f7c10 */ /* 0x000fca000b7fe4ff */
[----:B------:R-:W-:Y:S06]  /*23b0*/  @!P3 BRA `(.L_x_38) ;  /* 0x000000000004b947 */ /* 0x000fec0003800000 */
[----:B------:R4:W5:Y:S02]  /*23c0*/  LDG.E.LTC128B R106, desc[UR18][R30.64] ;  /* 0x000000121e6a7981 */ /* 0x000964000c1e1920 */
.L_x_38:
[----:B------:R-:W-:Y:S05]  /*23d0*/  BSYNC B1 ;  /* 0x0000000000017941 */ /* 0x000fea0003800000 */
.L_x_37:
[----:B-1---5:R-:W-:Y:S01]  /*23e0*/  FMUL R29, R106, R7 ;  /* 0x000000076a1d7220 */ /* 0x022fe20000400000 */
[----:B------:R-:W-:Y:S01]  /*23f0*/  IADD3.X R89, R25, UR7, RZ, P5, !PT ;  /* 0x0000000719597c10 */ /* 0x000fe2000affe4ff */
[----:B------:R-:W-:Y:S01]  /*2400*/  BSSY B1, `(.L_x_39) ;  /* 0x0000009000017945 */ /* 0x000fe20003800000 */
[----:B------:R-:W-:Y:S01]  /*2410*/  ISETP.GT.AND P2, PT, R21, RZ, P0 ;  /* 0x000000ff1500720c */ /* 0x000fe20000744270 */
[----:B0-----:R-:W-:Y:S01]  /*2420*/  FFMA R91, R32, R6, R29 ;  /* 0x00000006205b7223 */ /* 0x001fe2000000001d */
[----:B------:R-:W-:Y:S02]  /*2430*/  IADD3 R28, P6, R26, UR6, RZ ;  /* 0x000000061a1c7c10 */ /* 0x000fe4000ffde0ff */
[----:B------:R-:W-:Y:S02]  /*2440*/  IADD3 R90, P5, R96, UR12, RZ ;  /* 0x0000000c605a7c10 */ /* 0x000fe4000ffbe0ff */
[----:B------:R0:W-:Y:S01]  /*2450*/  @P3 STG.E desc[UR18][R88.64], R91 ;  /* 0x0000005b58003986 */ /* 0x0001e2000c101912 */
[----:B------:R-:W-:-:S06]  /*2460*/  IADD3.X R29, R27, UR5, RZ, P6, !PT ;  /* 0x000000051b1d7c10 */ /* 0x000fcc000b7fe4ff */
[----:B------:R-:W-:Y:S05]  /*2470*/  @!P2 BRA `(.L_x_40) ;  /* 0x000000000004a947 */ /* 0x000fea0003800000 */
[----:B------:R1:W5:Y:S02]  /*2480*/  LDG.E.LTC128B R106, desc[UR18][R28.64] ;  /* 0x000000121c6a7981 */ /* 0x000364000c1e1920 */
.L_x_40:
[----:B------:R-:W-:Y:S05]  /*2490*/  BSYNC B1 ;  /* 0x0000000000017941 */ /* 0x000fea0003800000 */
.L_x_39:
[----:B-----5:R-:W-:Y:S01]  /*24a0*/  FMUL R32, R106, R7 ;  /* 0x000000076a207220 */ /* 0x020fe20000400000 */
[----:B0-----:R-:W-:Y:S01]  /*24b0*/  IADD3.X R91, R97, UR7, RZ, P5, !PT ;  /* 0x00000007615b7c10 */ /* 0x001fe2000affe4ff */
[----:B------:R-:W-:Y:S01]  /*24c0*/  BSSY B1, `(.L_x_41) ;  /* 0x0000009000017945 */ /* 0x000fe20003800000 */
[----:B------:R-:W-:Y:S01]  /*24d0*/  ISETP.GT.AND P1, PT, R21, 0x8, P1 ;  /* 0x000000081500780c */ /* 0x000fe20000f24270 */
[----:B------:R-:W-:Y:S01]  /*24e0*/  FFMA R33, R33, R6, R32 ;  /* 0x0000000621217223 */ /* 0x000fe20000000020 */
[----:B--2---:R-:W-:Y:S02]  /*24f0*/  IADD3 R22, P3, R22, UR24, RZ ;  /* 0x0000001816167c10 */ /* 0x004fe4000ff7e0ff */
[----:B------:R-:W-:Y:S02]  /*2500*/  IADD3 R32, P5, R24, UR23, RZ ;  /* 0x0000001718207c10 */ /* 0x000fe4000ffbe0ff */
[----:B------:R0:W-:Y:S01]  /*2510*/  @P2 STG.E desc[UR18][R90.64], R33 ;  /* 0x000000215a002986 */ /* 0x0001e2000c101912 */
[----:B------:R-:W-:-:S06]  /*2520*/  IADD3.X R23, R23, UR22, RZ, P3, !PT ;  /* 0x0000001617177c10 */ /* 0x000fcc0009ffe4ff */
[----:B------:R-:W-:Y:S05]  /*2530*/  @!P1 BRA `(.L_x_42) ;  /* 0x0000000000049947 */ /* 0x000fea0003800000 */
[----:B------:R2:W5:Y:S02]  /*2540*/  LDG.E.LTC128B R106, desc[UR18][R22.64] ;  /* 0x00000012166a7981 */ /* 0x000564000c1e1920 */
.L_x_42:
[----:B------:R-:W-:Y:S05]  /*2550*/  BSYNC B1 ;  /* 0x0000000000017941 */ /* 0x000fea0003800000 */
.L_x_41:
[----:B--2--5:R-:W-:Y:S01]  /*2560*/  FMUL R23, R106, R7 ;  /* 0x000000076a177220 */ /* 0x024fe20000400000 */
[----:B0-----:R-:W-:Y:S01]  /*2570*/  IADD3.X R33, R25, UR21, RZ, P5, !PT ;  /* 0x0000001519217c10 */ /* 0x001fe2000affe4ff */
        /* <DEDUP_REMOVED lines=8> */
.L_x_44:
[----:B------:R-:W-:Y:S05]  /*2600*/  BSYNC B1 ;  /* 0x0000000000017941 */ /* 0x000fea0003800000 */
.L_x_43:
[----:B-----5:R-:W-:Y:S01]  /*2610*/  FMUL R24, R106, R7 ;  /* 0x000000076a187220 */ /* 0x020fe20000400000 */
[----:B--2---:R-:W-:Y:S01]  /*2620*/  IADD3 R22, P5, R96, UR23, RZ ;  /* 0x0000001760167c10 */ /* 0x004fe2000ffbe0ff */
[----:B------:R-:W-:Y:S01]  /*2630*/  BSSY B1, `(.L_x_45) ;  /* 0x000000c000017945 */ /* 0x000fe20003800000 */
[----:B------:R-:W-:Y:S01]  /*2640*/  ISETP.GT.AND P1, PT, R20, 0x18, PT ;  /* 0x000000181400780c */ /* 0x000fe20003f24270 */
[----:B------:R-:W-:Y:S01]  /*2650*/  FFMA R35, R35, R6, R24 ;  /* 0x0000000623237223 */ /* 0x000fe20000000018 */
[----:B------:R-:W-:Y:S02]  /*2660*/  IADD3.X R23, R97, UR21, RZ, P5, !PT ;  /* 0x0000001561177c10 */ /* 0x000fe4000affe4ff */
[----:B------:R-:W-:Y:S02]  /*2670*/  ISETP.GT.AND P3, PT, R21, RZ, P1 ;  /* 0x000000ff1500720c */ /* 0x000fe40000f64270 */
[----:B------:R-:W-:Y:S01]  /*2680*/  IADD3 R24, P6, R30, UR6, RZ ;  /* 0x000000061e187c10 */ /* 0x000fe2000ffde0ff */
[----:B------:R2:W-:Y:S01]  /*2690*/  @P2 STG.E desc[UR18][R22.64], R35 ;  /* 0x0000002316002986 */ /* 0x0005e2000c101912 */
[----:B------:R-:W-:-:S02]  /*26a0*/  ISETP.GT.AND P0, PT, R20, 0x19, PT ;  /* 0x000000191400780c */ /* 0x000fc40003f04270 */
[----:B---3--:R-:W-:Y:S02]  /*26b0*/  IADD3 R26, P5, R88, UR12, RZ ;  /* 0x0000000c581a7c10 */ /* 0x008fe4000ffbe0ff */
[----:B0-----:R-:W-:-:S05]  /*26c0*/  IADD3.X R25, R31, UR5, RZ, P6, !PT ;  /* 0x000000051f197c10 */ /* 0x001fca000b7fe4ff */
[----:B------:R-:W-:Y:S06]  /*26d0*/  @!P3 BRA `(.L_x_46) ;  /* 0x000000000004b947 */ /* 0x000fec0003800000 */
[----:B------:R0:W5:Y:S02]  /*26e0*/  LDG.E.LTC128B R106, desc[UR18][R24.64] ;  /* 0x00000012186a7981 */ /* 0x000164000c1e1920 */
.L_x_46:
[----:B------:R-:W-:Y:S05]  /*26f0*/  BSYNC B1 ;  /* 0x0000000000017941 */ /* 0x000fea0003800000 */
.L_x_45:
[----:B--2--5:R-:W-:Y:S01]  /*2700*/  FMUL R23, R106, R7 ;  /* 0x000000076a177220 */ /* 0x024fe20000400000 */
        /* <DEDUP_REMOVED lines=10> */
.L_x_48:
[----:B------:R-:W-:Y:S05]  /*27b0*/  BSYNC B1 ;  /* 0x0000000000017941 */ /* 0x000fea0003800000 */
.L_x_47:
[----:B-----5:R-:W-:Y:S01]  /*27c0*/  FMUL R34, R106, R7 ;  /* 0x000000076a227220 */ /* 0x020fe20000400000 */
[----:B--2---:R-:W-:Y:S01]  /*27d0*/  IADD3.X R33, R91, UR7, RZ, P5, !PT ;  /* 0x000000075b217c10 */ /* 0x004fe2000affe4ff */
[----:B------:R-:W-:Y:S01]  /*27e0*/  BSSY B1, `(.L_x_49) ;  /* 0x0000009000017945 */ /* 0x000fe20003800000 */
[----:B------:R-:W-:Y:S01]  /*27f0*/  ISETP.GT.AND P1, PT, R21, 0x8, P1 ;  /* 0x000000081500780c */ /* 0x000fe20000f24270 */
[----:B------:R-:W-:Y:S01]  /*2800*/  FFMA R37, R37, R6, R34 ;  /* 0x0000000625257223 */ /* 0x000fe20000000022 */
[----:B----4-:R-:W-:Y:S02]  /*2810*/  IADD3 R30, P3, R30, UR24, RZ ;  /* 0x000000181e1e7c10 */ /* 0x010fe4000ff7e0ff */
[----:B------:R-:W-:Y:S02]  /*2820*/  IADD3 R34, P5, R88, UR23, RZ ;  /* 0x0000001758227c10 */ /* 0x000fe4000ffbe0ff */
[----:B------:R2:W-:Y:S01]  /*2830*/  @P2 STG.E desc[UR18][R32.64], R37 ;  /* 0x0000002520002986 */ /* 0x0005e2000c101912 */
[----:B------:R-:W-:-:S06]  /*2840*/  IADD3.X R31, R31, UR22, RZ, P3, !PT ;  /* 0x000000161f1f7c10 */ /* 0x000fcc0009ffe4ff */
[----:B------:R-:W-:Y:S05]  /*2850*/  @!P1 BRA `(.L_x_50) ;  /* 0x0000000000049947 */ /* 0x000fea0003800000 */
[----:B------:R4:W5:Y:S02]  /*2860*/  LDG.E.LTC128B R106, desc[UR18][R30.64] ;  /* 0x000000121e6a7981 */ /* 0x000964000c1e1920 */
.L_x_50:
[----:B------:R-:W-:Y:S05]  /*2870*/  BSYNC B1 ;  /* 0x0000000000017941 */ /* 0x000fea0003800000 */
.L_x_49:
[----:B----45:R-:W-:Y:S01]  /*2880*/  FMUL R31, R106, R7 ;  /* 0x000000076a1f7220 */ /* 0x030fe20000400000 */
[----:B------:R-:W-:Y:S01]  /*2890*/  IADD3.X R35, R89, UR21, RZ, P5, !PT ;  /* 0x0000001559237c10 */ /* 0x000fe2000affe4ff */
[----:B------:R-:W-:Y:S01]  /*28a0*/  BSSY B1, `(.L_x_51) ;  /* 0x0000008000017945 */ /* 0x000fe20003800000 */
[----:B------:R-:W-:Y:S01]  /*28b0*/  ISETP.GT.AND P2, PT, R21, 0x8, P0 ;  /* 0x000000081500780c */ /* 0x000fe20000744270 */
[----:B------:R-:W-:Y:S01]  /*28c0*/  FFMA R31, R38, R6, R31 ;  /* 0x00000006261f7223 */ /* 0x000fe2000000001f */
[----:B-1----:R-:W-:-:S04]  /*28d0*/  IADD3 R28, P0, R28, UR24, RZ ;  /* 0x000000181c1c7c10 */ /* 0x002fc8000ff1e0ff */
[----:B------:R1:W-:Y:S01]  /*28e0*/  @P1 STG.E desc[UR18][R34.64], R31 ;  /* 0x0000001f22001986 */ /* 0x0003e2000c101912 */
[----:B------:R-:W-:-:S06]  /*28f0*/  IADD3.X R29, R29, UR22, RZ, P0, !PT ;  /* 0x000000161d1d7c10 */ /* 0x000fcc00087fe4ff */
[----:B------:R-:W-:Y:S05]  /*2900*/  @!P2 BRA `(.L_x_52) ;  /* 0x000000000004a947 */ /* 0x000fea0003800000 */
[----:B------:R4:W5:Y:S02]  /*2910*/  LDG.E.LTC128B R106, desc[UR18][R28.64] ;  /* 0x000000121c6a7981 */ /* 0x000964000c1e1920 */
.L_x_52:
[----:B------:R-:W-:Y:S05]  /*2920*/  BSYNC B1 ;  /* 0x0000000000017941 */ /* 0x000fea0003800000 */
.L_x_51:
[----:B-----5:R-:W-:Y:S01]  /*2930*/  FMUL R30, R106, R7 ;  /* 0x000000076a1e7220 */ /* 0x020fe20000400000 */
[----:B----4-:R-:W-:Y:S01]  /*2940*/  IADD3 R28, P5, R90, UR23, RZ ;  /* 0x000000175a1c7c10 */ /* 0x010fe2000ffbe0ff */
        /* <DEDUP_REMOVED lines=8> */
[----:B-1----:R-:W-:Y:S02]  /*29d0*/  IADD3 R34, P5, R26, UR12, RZ ;  /* 0x0000000c1a227c10 */ /* 0x002fe4000ffbe0ff */
[----:B------:R-:W-:-:S05]  /*29e0*/  IADD3.X R31, R25, UR5, RZ, P6, !PT ;  /* 0x00000005191f7c10 */ /* 0x000fca000b7fe4ff */
[----:B------:R-:W-:Y:S06]  /*29f0*/  @!P3 BRA `(.L_x_54) ;  /* 0x000000000004b947 */ /* 0x000fec0003800000 */
[----:B------:R1:W5:Y:S02]  /*2a00*/  LDG.E.LTC128B R106, desc[UR18][R30.64] ;  /* 0x000000121e6a7981 */ /* 0x000364000c1e1920 */
.L_x_54:
[----:B------:R-:W-:Y:S05]  /*2a10*/  BSYNC B1 ;  /* 0x0000000000017941 */ /* 0x000fea0003800000 */
.L_x_53:
[----:B----45:R-:W-:Y:S01]  /*2a20*/  FMUL R29, R106, R7 ;  /* 0x000000076a1d7220 */ /* 0x030fe20000400000 */
[----:B------:R-:W-:Y:S01]  /*2a30*/  IADD3.X R35, R27, UR7, RZ, P5, !PT ;  /* 0x000000071b237c10 */ /* 0x000fe2000affe4ff */
[----:B------:R-:W-:Y:S01]  /*2a40*/  BSSY B1, `(.L_x_55) ;  /* 0x0000009000017945 */ /* 0x000fe20003800000 */
[----:B------:R-:W-:Y:S01]  /*2a50*/  ISETP.GT.AND P2, PT, R21, RZ, P0 ;  /* 0x000000ff1500720c */ /* 0x000fe20000744270 */
[----:B--2---:R-:W-:Y:S01]  /*2a60*/  FFMA R37, R40, R6, R29 ;  /* 0x0000000628257223 */ /* 0x004fe2000000001d */
[----:B------:R-:W-:Y:S02]  /*2a70*/  IADD3 R28, P6, R22, UR6, RZ ;  /* 0x00000006161c7c10 */ /* 0x000fe4000ffde0ff */
[----:B------:R-:W-:Y:S02]  /*2a80*/  IADD3 R36, P5, R32, UR12, RZ ;  /* 0x0000000c20247c10 */ /* 0x000fe4000ffbe0ff */
[----:B------:R2:W-:Y:S01]  /*2a90*/  @P3 STG.E desc[UR18][R34.64], R37 ;  /* 0x0000002522003986 */ /* 0x0005e2000c101912 */
[----:B------:R-:W-:-:S06]  /*2aa0*/  IADD3.X R29, R23, UR5, RZ, P6, !PT ;  /* 0x00000005171d7c10 */ /* 0x000fcc000b7fe4ff */
[----:B------:R-:W-:Y:S05]  /*2ab0*/  @!P2 BRA `(.L_x_56) ;  /* 0x000000000004a947 */ /* 0x000fea0003800000 */
[----:B------:R4:W5:Y:S02]  /*2ac0*/  LDG.E.LTC128B R106, desc[UR18][R28.64] ;  /* 0x000000121c6a7981 */ /* 0x000964000c1e1920 */
.L_x_56:
[----:B------:R-:W-:Y:S05]  /*2ad0*/  BSYNC B1 ;  /* 0x0000000000017941 */ /* 0x000fea0003800000 */
.L_x_55:
[----:B-----5:R-:W-:Y:S01]  /*2ae0*/  FMUL R38, R106, R7 ;  /* 0x000000076a267220 */ /* 0x020fe20000400000 */
[----:B--2---:R-:W-:Y:S01]  /*2af0*/  IADD3.X R37, R33, UR7, RZ, P5, !PT ;  /* 0x0000000721257c10 */ /* 0x004fe2000affe4ff */
[----:B------:R-:W-:Y:S01]  /*2b00*/  BSSY B1, `(.L_x_57) ;  /* 0x0000009000017945 */ /* 0x000fe20003800000 */
[----:B------:R-:W-:Y:S01]  /*2b10*/  ISETP.GT.AND P1, PT, R21, 0x8, P1 ;  /* 0x000000081500780c */ /* 0x000fe20000f24270 */
[----:B------:R-:W-:Y:S01]  /*2b20*/  FFMA R41, R41, R6, R38 ;  /* 0x0000000629297223 */ /* 0x000fe20000000026 */
[----:B0-----:R-:W-:Y:S02]  /*2b30*/  IADD3 R24, P3, R24, UR24, RZ ;  /* 0x0000001818187c10 */ /* 0x001fe4000ff7e0ff */
[----:B------:R-:W-:Y:S02]  /*2b40*/  IADD3 R38, P5, R26, UR23, RZ ;  /* 0x000000171a267c10 */ /* 0x000fe4000ffbe0ff */
[----:B------:R0:W-:Y:S01]  /*2b50*/  @P2 STG.E desc[UR18][R36.64], R41 ;  /* 0x0000002924002986 */ /* 0x0001e2000c101912 */
[----:B------:R-:W-:-:S06]  /*2b60*/  IADD3.X R25, R25, UR22, RZ, P3, !PT ;  /* 0x0000001619197c10 */ /* 0x000fcc0009ffe4ff */
[----:B------:R-:W-:Y:S05]  /*2b70*/  @!P1 BRA `(.L_x_58) ;  /* 0x0000000000049947 */ /* 0x000fea0003800000 */
[----:B------:R2:W5:Y:S02]  /*2b80*/  LDG.E.LTC128B R106, desc[UR18][R24.64] ;  /* 0x00000012186a7981 */ /* 0x000564000c1e1920 */
.L_x_58:
[----:B------:R-:W-:Y:S05]  /*2b90*/  BSYNC B1 ;  /* 0x0000000000017941 */ /* 0x000fea0003800000 */
.L_x_57:
[----:B--2--5:R-:W-:Y:S01]  /*2ba0*/  FMUL R25, R106, R7 ;  /* 0x000000076a197220 */ /* 0x024fe20000400000 */
[----:B------:R-:W-:Y:S01]  /*2bb0*/  IADD3.X R39, R27, UR21, RZ, P5, !PT ;  /* 0x000000151b277c10 */ /* 0x000fe2000affe4ff */
[----:B------:R-:W-:Y:S01]  /*2bc0*/  BSSY B1, `(.L_x_59) ;  /* 0x0000008000017945 */ /* 0x000fe20003800000 */
[----:B------:R-:W-:Y:S01]  /*2bd0*/  ISETP.GT.AND P2, PT, R21, 0x8, P0 ;  /* 0x000000081500780c */ /* 0x000fe20000744270 */
[----:B------:R-:W-:Y:S01]  /*2be0*/  FFMA R25, R42, R6, R25 ;  /* 0x000000062a197223 */ /* 0x000fe20000000019 */
[----:B---3--:R-:W-:-:S04]  /*2bf0*/  IADD3 R22, P0, R22, UR24, RZ ;  /* 0x0000001816167c10 */ /* 0x008fc8000ff1e0ff */
[----:B------:R2:W-:Y:S01]  /*2c00*/  @P1 STG.E desc[UR18][R38.64], R25 ;  /* 0x0000001926001986 */ /* 0x0005e2000c101912 */
[----:B------:R-:W-:-:S06]  /*2c10*/  IADD3.X R23, R23, UR22, RZ, P0, !PT ;  /* 0x0000001617177c10 */ /* 0x000fcc00087fe4ff */
[----:B------:R-:W-:Y:S05]  /*2c20*/  @!P2 BRA `(.L_x_60) ;  /* 0x000000000004a947 */ /* 0x000fea0003800000 */
[----:B------:R3:W5:Y:S02]  /*2c30*/  LDG.E.LTC128B R106, desc[UR18][R22.64] ;  /* 0x00000012166a7981 */ /* 0x000764000c1e1920 */
.L_x_60:
[----:B------:R-:W-:Y:S05]  /*2c40*/  BSYNC B1 ;  /* 0x0000000000017941 */ /* 0x000fea0003800000 */
.L_x_59:
[----:B-----5:R-:W-:Y:S01]  /*2c50*/  FMUL R24, R106, R7 ;  /* 0x000000076a187220 */ /* 0x020fe20000400000 */
[----:B---3--:R-:W-:Y:S01]  /*2c60*/  IADD3 R22, P5, R32, UR23, RZ ;  /* 0x0000001720167c10 */ /* 0x008fe2000ffbe0ff */
        /* <DEDUP_REMOVED lines=8> */
[----:B------:R-:W-:Y:S02]  /*2cf0*/  IADD3 R26, P5, R34, UR12, RZ ;  /* 0x0000000c221a7c10 */ /* 0x000fe4000ffbe0ff */
[----:B--2---:R-:W-:-:S05]  /*2d00*/  IADD3.X R25, R31, UR5, RZ, P6, !PT ;  /* 0x000000051f197c10 */ /* 0x004fca000b7fe4ff */
[----:B------:R-:W-:Y:S06]  /*2d10*/  @!P3 BRA `(.L_x_62) ;  /* 0x000000000004b947 */ /* 0x000fec0003800000 */
[----:B------:R2:W5:Y:S02]  /*2d20*/  LDG.E.LTC128B R106, desc[UR18][R24.64] ;  /* 0x00000012186a7981 */ /* 0x000564000c1e1920 */
.L_x_62:
[----:B------:R-:W-:Y:S05]  /*2d30*/  BSYNC B1 ;  /* 0x0000000000017941 */ /* 0x000fea0003800000 */
.L_x_61:
[----:B---3-5:R-:W-:Y:S01]  /*2d40*/  FMUL R23, R106, R7 ;  /* 0x000000076a177220 */ /* 0x028fe20000400000 */
        /* <DEDUP_REMOVED lines=10> */
.L_x_64:
[----:B------:R-:W-:Y:S05]  /*2df0*/  BSYNC B1 ;  /* 0x0000000000017941 */ /* 0x000fea0003800000 */
.L_x_63:
[----:B-----5:R-:W-:Y:S01]  /*2e00*/  FMUL R38, R106, R7 ;  /* 0x000000076a267220 */ /* 0x020fe20000400000 */
[----:B---3--:R-:W-:Y:S01]  /*2e10*/  IADD3.X R33, R37, UR7, RZ, P5, !PT ;  /* 0x0000000725217c10 */ /* 0x008fe2000affe4ff */
[----:B------:R-:W-:Y:S01]  /*2e20*/  BSSY B1, `(.L_x_65) ;  /* 0x0000009000017945 */ /* 0x000fe20003800000 */
[----:B------:R-:W-:Y:S01]  /*2e30*/  ISETP.GT.AND P1, PT, R21, 0x8, P1 ;  /* 0x000000081500780c */ /* 0x000fe20000f24270 */
[----:B------:R-:W-:Y:S01]  /*2e40*/  FFMA R45, R45, R6, R38 ;  /* 0x000000062d2d7223 */ /* 0x000fe20000000026 */
[----:B-1----:R-:W-:Y:S02]  /*2e50*/  IADD3 R30, P3, R30, UR24, RZ ;  /* 0x000000181e1e7c10 */ /* 0x002fe4000ff7e0ff */
[----:B------:R-:W-:Y:S02]  /*2e60*/  IADD3 R38, P5, R34, UR23, RZ ;  /* 0x0000001722267c10 */ /* 0x000fe4000ffbe0ff */
[----:B------:R1:W-:Y:S01]  /*2e70*/  @P2 STG.E desc[UR18][R32.64], R45 ;  /* 0x0000002d20002986 */ /* 0x0003e2000c101912 */
[----:B------:R-:W-:-:S06]  /*2e80*/  IADD3.X R31, R31, UR22, RZ, P3, !PT ;  /* 0x000000161f1f7c10 */ /* 0x000fcc0009ffe4ff */
[----:B------:R-:W-:Y:S05]  /*2e90*/  @!P1 BRA `(.L_x_66) ;  /* 0x0000000000049947 */ /* 0x000fea0003800000 */
[----:B------:R3:W5:Y:S02]  /*2ea0*/  LDG.E.LTC128B R106, desc[UR18][R30.64] ;  /* 0x000000121e6a7981 */ /* 0x000764000c1e1920 */
.L_x_66:
[----:B------:R-:W-:Y:S05]  /*2eb0*/  BSYNC B1 ;  /* 0x0000000000017941 */ /* 0x000fea0003800000 */
.L_x_65:
[----:B---3-5:R-:W-:Y:S01]  /*2ec0*/  FMUL R31, R106, R7 ;  /* 0x000000076a1f7220 */ /* 0x028fe20000400000 */
[----:B------:R-:W-:Y:S01]  /*2ed0*/  IADD3.X R39, R35, UR21, RZ, P5, !PT ;  /* 0x0000001523277c10 */ /* 0x000fe2000affe4ff */
[----:B------:R-:W-:Y:S01]  /*2ee0*/  BSSY B1, `(.L_x_67) ;  /* 0x0000008000017945 */ /* 0x000fe20003800000 */
[----:B------:R-:W-:Y:S01]  /*2ef0*/  ISETP.GT.AND P2, PT, R21, 0x8, P0 ;  /* 0x000000081500780c */ /* 0x000fe20000744270 */
[----:B------:R-:W-:Y:S01]  /*2f00*/  FFMA R31, R46, R6, R31 ;  /* 0x000000062e1f7223 */ /* 0x000fe2000000001f */
[----:B----4-:R-:W-:-:S04]  /*2f10*/  IADD3 R28, P0, R28, UR24, RZ ;  /* 0x000000181c1c7c10 */ /* 0x010fc8000ff1e0ff */
[----:B------:R3:W-:Y:S01]  /*2f20*/  @P1 STG.E desc[UR18][R38.64], R31 ;  /* 0x0000001f26001986 */ /* 0x0007e2000c101912 */
[----:B------:R-:W-:-:S06]  /*2f30*/  IADD3.X R29, R29, UR22, RZ, P0, !PT ;  /* 0x000000161d1d7c10 */ /* 0x000fcc00087fe4ff */
[----:B------:R-:W-:Y:S05]  /*2f40*/  @!P2 BRA `(.L_x_68) ;  /* 0x000000000004a947 */ /* 0x000fea0003800000 */
[----:B------:R4:W5:Y:S02]  /*2f50*/  LDG.E.LTC128B R106, desc[UR18][R28.64] ;  /* 0x000000121c6a7981 */ /* 0x000964000c1e1920 */
.L_x_68:
[----:B------:R-:W-:Y:S05]  /*2f60*/  BSYNC B1 ;  /* 0x0000000000017941 */ /* 0x000fea0003800000 */
.L_x_67:
        /* <DEDUP_REMOVED lines=11> */
[----:B---3--:R-:W-:-:S05]  /*3020*/  IADD3.X R31, R25, UR5, RZ, P6, !PT ;  /* 0x00000005191f7c10 */ /* 0x008fca000b7fe4ff */
[----:B------:R-:W-:Y:S06]  /*3030*/  @!P3 BRA `(.L_x_70) ;  /* 0x000000000004b947 */ /* 0x000fec0003800000 */
[----:B------:R3:W5:Y:S02]  /*3040*/  LDG.E.LTC128B R106, desc[UR18][R30.64] ;  /* 0x000000121e6a7981 */ /* 0x000764000c1e1920 */
.L_x_70:
[----:B------:R-:W-:Y:S05]  /*3050*/  BSYNC B1 ;  /* 0x0000000000017941 */ /* 0x000fea0003800000 */
.L_x_69:
[----:B----45:R-:W-:Y:S01]  /*3060*/  FMUL R29, R106, R7 ;  /* 0x000000076a1d7220 */ /* 0x030fe20000400000 */
        /* <DEDUP_REMOVED lines=10> */
.L_x_72:
[----:B------:R-:W-:Y:S05]  /*3110*/  BSYNC B1 ;  /* 0x0000000000017941 */ /* 0x000fea0003800000 */
.L_x_71:
        /* <DEDUP_REMOVED lines=11> */
.L_x_74:
[----:B------:R-:W-:Y:S05]  /*31d0*/  BSYNC B1 ;  /* 0x0000000000017941 */ /* 0x000fea0003800000 */
.L_x_73:
[----:B--2--5:R-:W-:Y:S01]  /*31e0*/  FMUL R25, R106, R7 ;  /* 0x000000076a197220 */ /* 0x024fe20000400000 */
[----:B------:R-:W-:Y:S01]  /*31f0*/  IADD3.X R39, R27, UR21, RZ, P5, !PT ;  /* 0x000000151b277c10 */ /* 0x000fe2000affe4ff */
        /* <DEDUP_REMOVED lines=8> */
.L_x_76:
[----:B------:R-:W-:Y:S05]  /*3280*/  BSYNC B1 ;  /* 0x0000000000017941 */ /* 0x000fea0003800000 */
.L_x_75:
[----:B-----5:R-:W-:Y:S01]  /*3290*/  FMUL R24, R106, R7 ;  /* 0x000000076a187220 */ /* 0x020fe20000400000 */
[----:B0-----:R-:W-:Y:S01]  /*32a0*/  IADD3 R22, P5, R32, UR23, RZ ;  /* 0x0000001720167c10 */ /* 0x001fe2000ffbe0ff */
        /* <DEDUP_REMOVED lines=12> */
.L_x_78:
[----:B------:R-:W-:Y:S05]  /*3370*/  BSYNC B1 ;  /* 0x0000000000017941 */ /* 0x000fea0003800000 */
.L_x_77:
[----:B0----5:R-:W-:Y:S01]  /*3380*/  FMUL R23, R106, R7 ;  /* 0x000000076a177220 */ /* 0x021fe20000400000 */
[----:B------:R-:W-:Y:S01]  /*3390*/  IADD3.X R27, R35, UR7, RZ, P5, !PT ;  /* 0x00000007231b7c10 */ /* 0x000fe2000affe4ff */
[----:B------:R-:W-:Y:S01]  /*33a0*/  BSSY B1, `(.L_x_79) ;  /* 0x0000009000017945 */ /* 0x000fe20003800000 */
[----:B------:R-:W-:Y:S01]  /*33b0*/  ISETP.GT.AND P2, PT, R21, RZ, P0 ;  /* 0x000000ff1500720c */ /* 0x000fe20000744270 */
[----:B-1----:R-:W-:Y:S01]  /*33c0*/  FFMA R33, R52, R6, R23 ;  /* 0x0000000634217223 */ /* 0x002fe20000000017 */
[----:B------:R-:W-:Y:S02]  /*33d0*/  IADD3 R22, P6, R28, UR6, RZ ;  /* 0x000000061c167c10 */ /* 0x000fe4000ffde0ff */
[----:B------:R-:W-:Y:S02]  /*33e0*/  IADD3 R32, P5, R36, UR12, RZ ;  /* 0x0000000c24207c10 */ /* 0x000fe4000ffbe0ff */
[----:B------:R0:W-:Y:S01]  /*33f0*/  @P3 STG.E desc[UR18][R26.64], R33 ;  /* 0x000000211a003986 */ /* 0x0001e2000c101912 */
[----:B------:R-:W-:-:S06]  /*3400*/  IADD3.X R23, R29, UR5, RZ, P6, !PT ;  /* 0x000000051d177c10 */ /* 0x000fcc000b7fe4ff */
[----:B------:R-:W-:Y:S05]  /*3410*/  @!P2 BRA `(.L_x_80) ;  /* 0x000000000004a947 */ /* 0x000fea0003800000 */
[----:B------:R1:W5:Y:S02]  /*3420*/  LDG.E.LTC128B R106, desc[UR18][R22.64] ;  /* 0x00000012166a7981 */ /* 0x000364000c1e1920 */
.L_x_80:
[----:B------:R-:W-:Y:S05]  /*3430*/  BSYNC B1 ;  /* 0x0000000000017941 */ /* 0x000fea0003800000 */
.L_x_79:
[----:B-----5:R-:W-:Y:S01]  /*3440*/  FMUL R38, R106, R7 ;  /* 0x000000076a267220 */ /* 0x020fe20000400000 */
[----:B0-----:R-:W-:Y:S01]  /*3450*/  IADD3.X R33, R37, UR7, RZ, P5, !PT ;  /* 0x0000000725217c10 */ /* 0x001fe2000affe4ff */
[----:B------:R-:W-:Y:S01]  /*3460*/  BSSY B1, `(.L_x_81) ;  /* 0x0000009000017945 */ /* 0x000fe20003800000 */
[----:B------:R-:W-:Y:S01]  /*3470*/  ISETP.GT.AND P1, PT, R21, 0x8, P1 ;  /* 0x000000081500780c */ /* 0x000fe20000f24270 */
[----:B------:R-:W-:Y:S01]  /*3480*/  FFMA R53, R53, R6, R38 ;  /* 0x0000000635357223 */ /* 0x000fe20000000026 */
[----:B---3--:R-:W-:Y:S02]  /*3490*/  IADD3 R30, P3, R30, UR24, RZ ;  /* 0x000000181e1e7c10 */ /* 0x008fe4000ff7e0ff */
[----:B------:R-:W-:Y:S02]  /*34a0*/  IADD3 R38, P5, R34, UR23, RZ ;  /* 0x0000001722267c10 */ /* 0x000fe4000ffbe0ff */
[----:B------:R0:W-:Y:S01]  /*34b0*/  @P2 STG.E desc[UR18][R32.64], R53 ;  /* 0x0000003520002986 */ /* 0x0001e2000c101912 */
[----:B------:R-:W-:-:S06]  /*34c0*/  IADD3.X R31, R31, UR22, RZ, P3, !PT ;  /* 0x000000161f1f7c10 */ /* 0x000fcc0009ffe4ff */
[----:B------:R-:W-:Y:S05]  /*34d0*/  @!P1 BRA `(.L_x_82) ;  /* 0x0000000000049947 */ /* 0x000fea0003800000 */
[----:B------:R3:W5:Y:S02]  /*34e0*/  LDG.E.LTC128B R106, desc[UR18][R30.64] ;  /* 0x000000121e6a7981 */ /* 0x000764000c1e1920 */
.L_x_82:
[----:B------:R-:W-:Y:S05]  /*34f0*/  BSYNC B1 ;  /* 0x0000000000017941 */ /* 0x000fea0003800000 */
.L_x_81:
        /* <DEDUP_REMOVED lines=10> */
.L_x_84:
[----:B------:R-:W-:Y:S05]  /*35a0*/  BSYNC B1 ;  /* 0x0000000000017941 */ /* 0x000fea0003800000 */
.L_x_83:
        /* <DEDUP_REMOVED lines=14> */
.L_x_86:
[----:B------:R-:W-:Y:S05]  /*3690*/  BSYNC B1 ;  /* 0x0000000000017941 */ /* 0x000fea0003800000 */
.L_x_85:
[----:B----45:R-:W-:Y:S01]  /*36a0*/  FMUL R29, R106, R7 ;  /* 0x000000076a1d7220 */ /* 0x030fe20000400000 */
        /* <DEDUP_REMOVED lines=10> */
.L_x_88:
[----:B------:R-:W-:Y:S05]  /*3750*/  BSYNC B1 ;  /* 0x0000000000017941 */ /* 0x000fea0003800000 */
.L_x_87:
[----:B-----5:R-:W-:Y:S01]  /*3760*/  FMUL R38, R106, R7 ;  /* 0x000000076a267220 */ /* 0x020fe20000400000 */
[----:B----4-:R-:W-:Y:S01]  /*3770*/  IADD3.X R37, R33, UR7, RZ, P5, !PT ;  /* 0x0000000721257c10 */ /* 0x010fe2000affe4ff */
        /* <DEDUP_REMOVED lines=9> */
.L_x_90:
[----:B------:R-:W-:Y:S05]  /*3810*/  BSYNC B1 ;  /* 0x0000000000017941 */ /* 0x000fea0003800000 */
.L_x_89:
        /* <DEDUP_REMOVED lines=10> */
.L_x_92:
[----:B------:R-:W-:Y:S05]  /*38c0*/  BSYNC B1 ;  /* 0x0000000000017941 */ /* 0x000fea0003800000 */
.L_x_91:
        /* <DEDUP_REMOVED lines=11> */
[----:B-1----:R-:W-:-:S05]  /*3980*/  IADD3.X R25, R31, UR5, RZ, P6, !PT ;  /* 0x000000051f197c10 */ /* 0x002fca000b7fe4ff */
[----:B------:R-:W-:Y:S06]  /*3990*/  @!P3 BRA `(.L_x_94) ;  /* 0x000000000004b947 */ /* 0x000fec0003800000 */
[----:B------:R1:W5:Y:S02]  /*39a0*/  LDG.E.LTC128B R106, desc[UR18][R24.64] ;  /* 0x00000012186a7981 */ /* 0x000364000c1e1920 */
.L_x_94:
[----:B------:R-:W-:Y:S05]  /*39b0*/  BSYNC B1 ;  /* 0x0000000000017941 */ /* 0x000fea0003800000 */
.L_x_93:
        /* <DEDUP_REMOVED lines=11> */
.L_x_96:
[----:B------:R-:W-:Y:S05]  /*3a70*/  BSYNC B1 ;  /* 0x0000000000017941 */ /* 0x000fea0003800000 */
.L_x_95:
        /* <DEDUP_REMOVED lines=11> */
.L_x_98:
[----:B------:R-:W-:Y:S05]  /*3b30*/  BSYNC B1 ;  /* 0x0000000000017941 */ /* 0x000fea0003800000 */
.L_x_97:
[----:B---3-5:R-:W-:Y:S01]  /*3b40*/  FMUL R31, R106, R7 ;  /* 0x000000076a1f7220 */ /* 0x028fe20000400000 */
        /* <DEDUP_REMOVED lines=9> */
.L_x_100:
[----:B------:R-:W-:Y:S05]  /*3be0*/  BSYNC B1 ;  /* 0x0000000000017941 */ /* 0x000fea0003800000 */
.L_x_99:
        /* <DEDUP_REMOVED lines=14> */
.L_x_102:
[----:B------:R-:W-:Y:S05]  /*3cd0*/  BSYNC B1 ;  /* 0x0000000000017941 */ /* 0x000fea0003800000 */
.L_x_101:
[----:B0----5:R-:W-:Y:S01]  /*3ce0*/  FMUL R29, R106, R7 ;  /* 0x000000076a1d7220 */ /* 0x021fe20000400000 */
        /* <DEDUP_REMOVED lines=10> */
.L_x_104:
[----:B------:R-:W-:Y:S05]  /*3d90*/  BSYNC B1 ;  /* 0x0000000000017941 */ /* 0x000fea0003800000 */
.L_x_103:
[----:B-----5:R-:W-:Y:S01]  /*3da0*/  FMUL R38, R106, R7 ;  /* 0x000000076a267220 */ /* 0x020fe20000400000 */
[----:B0-----:R-:W-:Y:S01]  /*3db0*/  IADD3.X R37, R33, UR7, RZ, P5, !PT ;  /* 0x0000000721257c10 */ /* 0x001fe2000affe4ff */
        /* <DEDUP_REMOVED lines=9> */
.L_x_106:
[----:B------:R-:W-:Y:S05]  /*3e50*/  BSYNC B1 ;  /* 0x0000000000017941 */ /* 0x000fea0003800000 */
.L_x_105:
[----:B-1---5:R-:W-:Y:S01]  /*3e60*/  FMUL R25, R106, R7 ;  /* 0x000000076a197220 */ /* 0x022fe20000400000 */
        /* <DEDUP_REMOVED lines=9> */
.L_x_108:
[----:B------:R-:W-:Y:S05]  /*3f00*/  BSYNC B1 ;  /* 0x0000000000017941 */ /* 0x000fea0003800000 */
.L_x_107:
        /* <DEDUP_REMOVED lines=14> */
.L_x_110:
[----:B------:R-:W-:Y:S05]  /*3ff0*/  BSYNC B1 ;  /* 0x0000000000017941 */ /* 0x000fea0003800000 */
.L_x_109:
        /* <DEDUP_REMOVED lines=11> */
.L_x_112:
[----:B------:R-:W-:Y:S05]  /*40b0*/  BSYNC B1 ;  /* 0x0000000000017941 */ /* 0x000fea0003800000 */
.L_x_111:
[----:B-----5:R-:W-:Y:S01]  /*40c0*/  FMUL R38, R106, R7 ;  /* 0x000000076a267220 */ /* 0x020fe20000400000 */
[----:B----4-:R-:W-:Y:S01]  /*40d0*/  IADD3.X R33, R37, UR7, RZ, P5, !PT ;  /* 0x0000000725217c10 */ /* 0x010fe2000affe4ff */
        /* <DEDUP_REMOVED lines=9> */
.L_x_114:
[----:B------:R-:W-:Y:S05]  /*4170*/  BSYNC B1 ;  /* 0x0000000000017941 */ /* 0x000fea0003800000 */
.L_x_113:
[----:B----45:R-:W-:Y:S01]  /*4180*/  FMUL R31, R106, R7 ;  /* 0x000000076a1f7220 */ /* 0x030fe20000400000 */
[----:B------:R-:W-:Y:S01]  /*4190*/  IADD3.X R39, R35, UR21, RZ, P5, !PT ;  /* 0x0000001523277c10 */ /* 0x000fe2000affe4ff */
[----:B------:R-:W-:Y:S01]  /*41a0*/  BSSY B1, `(.L_x_115) ;  /* 0x0000008000017945 */ /* 0x000fe20003800000 */
[----:B------:R-:W-:Y:S01]  /*41b0*/  ISETP.GT.AND P2, PT, R21, 0x8, P0 ;  /* 0x000000081500780c */ /* 0x000fe20000744270 */
[----:B------:R-:W-:Y:S01]  /*41c0*/  FFMA R31, R70, R6, R31 ;  /* 0x00000006461f7223 */ /* 0x000fe2000000001f */
[----:B--2---:R-:W-:-:S04]  /*41d0*/  IADD3 R28, P0, R28, UR24, RZ ;  /* 0x000000181c1c7c10 */ /* 0x004fc8000ff1e0ff */
[----:B------:R2:W-:Y:S01]  /*41e0*/  @P1 STG.E desc[UR18][R38.64], R31 ;  /* 0x0000001f26001986 */ /* 0x0005e2000c101912 */
[----:B------:R-:W-:-:S06]  /*41f0*/  IADD3.X R29, R29, UR22, RZ, P0, !PT ;  /* 0x000000161d1d7c10 */ /* 0x000fcc00087fe4ff */
[----:B------:R-:W-:Y:S05]  /*4200*/  @!P2 BRA `(.L_x_116) ;  /* 0x000000000004a947 */ /* 0x000fea0003800000 */
[----:B------:R4:W5:Y:S02]  /*4210*/  LDG.E.LTC128B R106, desc[UR18][R28.64] ;  /* 0x000000121c6a7981 */ /* 0x000964000c1e1920 */
.L_x_116:
[----:B------:R-:W-:Y:S05]  /*4220*/  BSYNC B1 ;  /* 0x0000000000017941 */ /* 0x000fea0003800000 */
.L_x_115:
        /* <DEDUP_REMOVED lines=14> */
.L_x_118:
[----:B------:R-:W-:Y:S05]  /*4310*/  BSYNC B1 ;  /* 0x0000000000017941 */ /* 0x000fea0003800000 */
.L_x_117:
        /* <DEDUP_REMOVED lines=11> */
.L_x_120:
[----:B------:R-:W-:Y:S05]  /*43d0*/  BSYNC B1 ;  /* 0x0000000000017941 */ /* 0x000fea0003800000 */
.L_x_119:
        /* <DEDUP_REMOVED lines=11> */
.L_x_122:
[----:B------:R-:W-:Y:S05]  /*4490*/  BSYNC B1 ;  /* 0x0000000000017941 */ /* 0x000fea0003800000 */
.L_x_121:
[----:B-1---5:R-:W-:Y:S01]  /*44a0*/  FMUL R25, R106, R7 ;  /* 0x000000076a197220 */ /* 0x022fe20000400000 */
        /* <DEDUP_REMOVED lines=9> */
.L_x_124:
[----:B------:R-:W-:Y:S05]  /*4540*/  BSYNC B1 ;  /* 0x0000000000017941 */ /* 0x000fea0003800000 */
.L_x_123:
        /* <DEDUP_REMOVED lines=14> */
.L_x_126:
[----:B------:R-:W-:Y:S05]  /*4630*/  BSYNC B1 ;  /* 0x0000000000017941 */ /* 0x000fea0003800000 */
.L_x_125:
[----:B0----5:R-:W-:Y:S01]  /*4640*/  FMUL R23, R106, R7 ;  /* 0x000000076a177220 */ /* 0x021fe20000400000 */
[----:B------:R-:W-:Y:S01]  /*4650*/  IADD3.X R27, R35, UR7, RZ, P5, !PT ;  /* 0x00000007231b7c10 */ /* 0x000fe2000affe4ff */
[----:B------:R-:W-:Y:S01]  /*4660*/  BSSY B1, `(.L_x_127) ;  /* 0x0000009000017945 */ /* 0x000fe20003800000 */
[----:B------:R-:W-:Y:S01]  /*4670*/  ISETP.GT.AND P2, PT, R21, RZ, P0 ;  /* 0x000000ff1500720c */ /* 0x000fe20000744270 */
[----:B---3--:R-:W-:Y:S01]  /*4680*/  FFMA R33, R76, R6, R23 ;  /* 0x000000064c217223 */ /* 0x008fe20000000017 */
[----:B------:R-:W-:Y:S02]  /*4690*/  IADD3 R22, P6, R28, UR6, RZ ;  /* 0x000000061c167c10 */ /* 0x000fe4000ffde0ff */
[----:B------:R-:W-:Y:S02]  /*46a0*/  IADD3 R32, P5, R36, UR12, RZ ;  /* 0x0000000c24207c10 */ /* 0x000fe4000ffbe0ff */
[----:B------:R0:W-:Y:S01]  /*46b0*/  @P3 STG.E desc[UR18][R26.64], R33 ;  /* 0x000000211a003986 */ /* 0x0001e2000c101912 */
[----:B------:R-:W-:-:S06]  /*46c0*/  IADD3.X R23, R29, UR5, RZ, P6, !PT ;  /* 0x000000051d177c10 */ /* 0x000fcc000b7fe4ff */
[----:B------:R-:W-:Y:S05]  /*46d0*/  @!P2 BRA `(.L_x_128) ;  /* 0x000000000004a947 */ /* 0x000fea0003800000 */
[----:B------:R3:W5:Y:S02]  /*46e0*/  LDG.E.LTC128B R106, desc[UR18][R22.64] ;  /* 0x00000012166a7981 */ /* 0x000764000c1e1920 */
.L_x_128:
[----:B------:R-:W-:Y:S05]  /*46f0*/  BSYNC B1 ;  /* 0x0000000000017941 */ /* 0x000fea0003800000 */
.L_x_127:
        /* <DEDUP_REMOVED lines=11> */
.L_x_130:
[----:B------:R-:W-:Y:S05]  /*47b0*/  BSYNC B1 ;  /* 0x0000000000017941 */ /* 0x000fea0003800000 */
.L_x_129:
[----:B--2--5:R-:W-:Y:S01]  /*47c0*/  FMUL R31, R106, R7 ;  /* 0x000000076a1f7220 */ /* 0x024fe20000400000 */
        /* <DEDUP_REMOVED lines=9> */
.L_x_132:
[----:B------:R-:W-:Y:S05]  /*4860*/  BSYNC B1 ;  /* 0x0000000000017941 */ /* 0x000fea0003800000 */
.L_x_131:
        /* <DEDUP_REMOVED lines=14> */
.L_x_134:
[----:B------:R-:W-:Y:S05]  /*4950*/  BSYNC B1 ;  /* 0x0000000000017941 */ /* 0x000fea0003800000 */
.L_x_133:
[----:B----45:R-:W-:Y:S01]  /*4960*/  FMUL R29, R106, R7 ;  /* 0x000000076a1d7220 */ /* 0x030fe20000400000 */
[----:B------:R-:W-:Y:S01]  /*4970*/  IADD3.X R35, R27, UR7, RZ, P6, !PT ;  /* 0x000000071b237c10 */ /* 0x000fe2000b7fe4ff */
[----:B------:R-:W-:Y:S01]  /*4980*/  BSSY B1, `(.L_x_135) ;  /* 0x0000008000017945 */ /* 0x000fe20003800000 */
[----:B------:R-:W-:Y:S01]  /*4990*/  ISETP.GT.AND P2, PT, R21, RZ, P1 ;  /* 0x000000ff1500720c */ /* 0x000fe20000f44270 */
[----:B------:R-:W-:Y:S01]  /*49a0*/  FFMA R29, R80, R6, R29 ;  /* 0x00000006501d7223 */ /* 0x000fe2000000001d */
[----:B------:R-:W-:-:S04]  /*49b0*/  IADD3 R38, P0, R22, UR6, RZ ;  /* 0x0000000616267c10 */ /* 0x000fc8000ff1e0ff */
[----:B------:R4:W-:Y:S01]  /*49c0*/  @P5 STG.E desc[UR18][R34.64], R29 ;  /* 0x0000001d22005986 */ /* 0x0009e2000c101912 */
[----:B------:R-:W-:-:S06]  /*49d0*/  IADD3.X R39, R23, UR5, RZ, P0, !PT ;  /* 0x0000000517277c10 */ /* 0x000fcc00087fe4ff */
[----:B------:R-:W-:Y:S05]  /*49e0*/  @!P2 BRA `(.L_x_136) ;  /* 0x000000000004a947 */ /* 0x000fea0003800000 */
[----:B------:R0:W5:Y:S02]  /*49f0*/  LDG.E.LTC128B R106, desc[UR18][R38.64] ;  /* 0x00000012266a7981 */ /* 0x000164000c1e1920 */
.L_x_136:
[----:B------:R-:W-:Y:S05]  /*4a00*/  BSYNC B1 ;  /* 0x0000000000017941 */ /* 0x000fea0003800000 */
.L_x_135:
[----:B-----5:R-:W-:Y:S01]  /*4a10*/  FMUL R36, R106, R7 ;  /* 0x000000076a247220 */ /* 0x020fe20000400000 */
[----:B------:R-:W-:Y:S01]  /*4a20*/  IADD3 R28, P5, R32, UR12, RZ ;  /* 0x0000000c201c7c10 */ /* 0x000fe2000ffbe0ff */
[----:B------:R-:W-:Y:S01]  /*4a30*/  BSSY B1, `(.L_x_137) ;  /* 0x000000b000017945 */ /* 0x000fe20003800000 */
[----:B------:R-:W-:Y:S01]  /*4a40*/  ISETP.GT.AND P3, PT, R21, 0x8, P3 ;  /* 0x000000081500780c */ /* 0x000fe20001f64270 */
[----:B------:R-:W-:Y:S01]  /*4a50*/  FFMA R81, R81, R6, R36 ;  /* 0x0000000651517223 */ /* 0x000fe20000000024 */
[----:B----4-:R-:W-:Y:S02]  /*4a60*/  IADD3.X R29, R33, UR7, RZ, P5, !PT ;  /* 0x00000007211d7c10 */ /* 0x010fe4000affe4ff */
[----:B-1----:R-:W-:Y:S02]  /*4a70*/  IADD3 R24, P6, R24, UR24, RZ ;  /* 0x0000001818187c10 */ /* 0x002fe4000ffde0ff */
[----:B------:R-:W-:Y:S01]  /*4a80*/  ISETP.GT.AND P0, PT, R20, 0x78, PT ;  /* 0x000000781400780c */ /* 0x000fe20003f04270 */
[----:B------:R1:W-:Y:S01]  /*4a90*/  @P2 STG.E desc[UR18][R28.64], R81 ;  /* 0x000000511c002986 */ /* 0x0003e2000c101912 */
[----:B------:R-:W-:-:S02]  /*4aa0*/  IADD3 R36, P5, R26, UR23, RZ ;  /* 0x000000171a247c10 */ /* 0x000fc4000ffbe0ff */
[----:B------:R-:W-:-:S03]  /*4ab0*/  IADD3.X R25, R25, UR22, RZ, P6, !PT ;  /* 0x0000001619197c10 */ /* 0x000fc6000b7fe4ff */
[----:B------:R-:W-:Y:S08]  /*4ac0*/  @!P3 BRA `(.L_x_138) ;  /* 0x000000000004b947 */ /* 0x000ff00003800000 */
[----:B------:R4:W5:Y:S02]  /*4ad0*/  LDG.E.LTC128B R106, desc[UR18][R24.64] ;  /* 0x00000012186a7981 */ /* 0x000964000c1e1920 */
.L_x_138:
[----:B------:R-:W-:Y:S05]  /*4ae0*/  BSYNC B1 ;  /* 0x0000000000017941 */ /* 0x000fea0003800000 */
.L_x_137:
[----:B----45:R-:W-:Y:S01]  /*4af0*/  FMUL R25, R106, R7 ;  /* 0x000000076a197220 */ /* 0x030fe20000400000 */
[----:B------:R-:W-:Y:S01]  /*4b00*/  IADD3.X R37, R27, UR21, RZ, P5, !PT ;  /* 0x000000151b257c10 */ /* 0x000fe2000affe4ff */
[----:B------:R-:W-:Y:S01]  /*4b10*/  BSSY B1, `(.L_x_139) ;  /* 0x0000009000017945 */ /* 0x000fe20003800000 */
[----:B------:R-:W-:Y:S01]  /*4b20*/  ISETP.GT.AND P1, PT, R21, 0x8, P1 ;  /* 0x000000081500780c */ /* 0x000fe20000f24270 */
[----:B------:R-:W-:Y:S01]  /*4b30*/  FFMA R25, R82, R6, R25 ;  /* 0x0000000652197223 */ /* 0x000fe20000000019 */
[----:B---3--:R-:W-:Y:S02]  /*4b40*/  IADD3 R22, P5, R22, UR24, RZ ;  /* 0x0000001816167c10 */ /* 0x008fe4000ffbe0ff */
[----:B------:R-:W-:Y:S02]  /*4b50*/  ISETP.GT.AND P2, PT, R20, 0x79, PT ;  /* 0x000000791400780c */ /* 0x000fe40003f44270 */
[----:B------:R3:W-:Y:S01]  /*4b60*/  @P3 STG.E desc[UR18][R36.64], R25 ;  /* 0x0000001924003986 */ /* 0x0007e2000c101912 */
[----:B------:R-:W-:-:S06]  /*4b70*/  IADD3.X R23, R23, UR22, RZ, P5, !PT ;  /* 0x0000001617177c10 */ /* 0x000fcc000affe4ff */
[----:B------:R-:W-:Y:S05]  /*4b80*/  @!P1 BRA `(.L_x_140) ;  /* 0x0000000000049947 */ /* 0x000fea0003800000 */
[----:B------:R4:W5:Y:S02]  /*4b90*/  LDG.E.LTC128B R106, desc[UR18][R22.64] ;  /* 0x00000012166a7981 */ /* 0x000964000c1e1920 */
.L_x_140:
[----:B------:R-:W-:Y:S05]  /*4ba0*/  BSYNC B1 ;  /* 0x0000000000017941 */ /* 0x000fea0003800000 */
.L_x_139:
[----:B----4-:R-:W-:Y:S01]  /*4bb0*/  IADD3 R22, P6, R32, UR23, RZ ;  /* 0x0000001720167c10 */ /* 0x010fe2000ffde0ff */
[----:B-----5:R-:W-:Y:S01]  /*4bc0*/  FMUL R20, R106, R7 ;  /* 0x000000076a147220 */ /* 0x020fe20000400000 */
[----:B------:R-:W-:Y:S01]  /*4bd0*/  ISETP.GT.AND P3, PT, R21, RZ, P0 ;  /* 0x000000ff1500720c */ /* 0x000fe20000764270 */
[----:B------:R-:W-:Y:S01]  /*4be0*/  BSSY B1, `(.L_x_141) ;  /* 0x0000009000017945 */ /* 0x000fe20003800000 */
[----:B------:R-:W-:Y:S01]  /*4bf0*/  IADD3.X R23, R33, UR21, RZ, P6, !PT ;  /* 0x0000001521177c10 */ /* 0x000fe2000b7fe4ff */
[----:B------:R-:W-:Y:S01]  /*4c00*/  FFMA R83, R83, R6, R20 ;  /* 0x0000000653537223 */ /* 0x000fe20000000014 */
[----:B------:R-:W-:-:S04]  /*4c10*/  IADD3 R24, P5, R34, UR12, RZ ;  /* 0x0000000c22187c10 */ /* 0x000fc8000ffbe0ff */
[----:B------:R4:W-:Y:S05]  /*4c20*/  @P1 STG.E desc[UR18][R22.64], R83 ;  /* 0x0000005316001986 */ /* 0x0009ea000c101912 */
[----:B------:R-:W-:Y:S05]  /*4c30*/  @!P3 BRA `(.L_x_142) ;  /* 0x00000000000cb947 */ /* 0x000fea0003800000 */
[----:B----4-:R-:W-:-:S04]  /*4c40*/  IADD3 R22, P1, R30, UR6, RZ ;  /* 0x000000061e167c10 */ /* 0x010fc8000ff3e0ff */
[----:B------:R-:W-:-:S05]  /*4c50*/  IADD3.X R23, R31, UR5, RZ, P1, !PT ;  /* 0x000000051f177c10 */ /* 0x000fca0008ffe4ff */
[----:B------:R4:W5:Y:S04]  /*4c60*/  LDG.E.LTC128B R106, desc[UR18][R22.64] ;  /* 0x00000012166a7981 */ /* 0x000968000c1e1920 */
.L_x_142:
[----:B------:R-:W-:Y:S05]  /*4c70*/  BSYNC B1 ;  /* 0x0000000000017941 */ /* 0x000fea0003800000 */
.L_x_141:
[----:B----45:R-:W-:Y:S01]  /*4c80*/  FMUL R23, R106, R7 ;  /* 0x000000076a177220 */ /* 0x030fe20000400000 */
[----:B---3--:R-:W-:Y:S01]  /*4c90*/  IADD3.X R25, R35, UR7, RZ, P5, !PT ;  /* 0x0000000723197c10 */ /* 0x008fe2000affe4ff */
[----:B------:R-:W-:Y:S01]  /*4ca0*/  BSSY B1, `(.L_x_143) ;  /* 0x0000009000017945 */ /* 0x000fe20003800000 */
[----:B------:R-:W-:Y:S01]  /*4cb0*/  ISETP.GT.AND P1, PT, R21, RZ, P2 ;  /* 0x000000ff1500720c */ /* 0x000fe20001724270 */
[----:B------:R-:W-:Y:S01]  /*4cc0*/  FFMA R23, R84, R6, R23 ;  /* 0x0000000654177223 */ /* 0x000fe20000000017 */
[----:B------:R-:W-:-:S04]  /*4cd0*/  IADD3 R26, P5, R28, UR12, RZ ;  /* 0x0000000c1c1a7c10 */ /* 0x000fc8000ffbe0ff */
[----:B------:R3:W-:Y:S07]  /*4ce0*/  @P3 STG.E desc[UR18][R24.64], R23 ;  /* 0x0000001718003986 */ /* 0x0007ee000c101912 */
[----:B------:R-:W-:Y:S05]  /*4cf0*/  @!P1 BRA `(.L_x_144) ;  /* 0x00000000000c9947 */ /* 0x000fea0003800000 */
[----:B------:R-:W-:-:S04]  /*4d00*/  IADD3 R22, P3, R38, UR6, RZ ;  /* 0x0000000626167c10 */ /* 0x000fc8000ff7e0ff */
[----:B---3--:R-:W-:-:S05]  /*4d10*/  IADD3.X R23, R39, UR5, RZ, P3, !PT ;  /* 0x0000000527177c10 */ /* 0x008fca0009ffe4ff */
[----:B------:R4:W5:Y:S04]  /*4d20*/  LDG.E.LTC128B R106, desc[UR18][R22.64] ;  /* 0x00000012166a7981 */ /* 0x000968000c1e1920 */
.L_x_144:
[----:B------:R-:W-:Y:S05]  /*4d30*/  BSYNC B1 ;  /* 0x0000000000017941 */ /* 0x000fea0003800000 */
.L_x_143:
[----:B-----5:R-:W-:Y:S01]  /*4d40*/  FMUL R20, R106, R7 ;  /* 0x000000076a147220 */ /* 0x020fe20000400000 */
[----:B------:R-:W-:Y:S01]  /*4d50*/  IADD3.X R27, R29, UR7, RZ, P5, !PT ;  /* 0x000000071d1b7c10 */ /* 0x000fe2000affe4ff */
[----:B------:R-:W-:Y:S01]  /*4d60*/  BSSY B1, `(.L_x_145) ;  /* 0x0000009000017945 */ /* 0x000fe20003800000 */
[----:B------:R-:W-:Y:S01]  /*4d70*/  ISETP.GT.AND P0, PT, R21, 0x8, P0 ;  /* 0x000000081500780c */ /* 0x000fe20000704270 */
[----:B------:R-:W-:Y:S01]  /*4d80*/  FFMA R85, R85, R6, R20 ;  /* 0x0000000655557223 */ /* 0x000fe20000000014 */
[----:B----4-:R-:W-:Y:S02]  /*4d90*/  IADD3 R22, P3, R30, UR24, RZ ;  /* 0x000000181e167c10 */ /* 0x010fe4000ff7e0ff */
[----:B---3--:R-:W-:Y:S02]  /*4da0*/  IADD3 R24, P5, R34, UR23, RZ ;  /* 0x0000001722187c10 */ /* 0x008fe4000ffbe0ff */
[----:B------:R3:W-:Y:S01]  /*4db0*/  @P1 STG.E desc[UR18][R26.64], R85 ;  /* 0x000000551a001986 */ /* 0x0007e2000c101912 */
[----:B------:R-:W-:-:S06]  /*4dc0*/  IADD3.X R23, R31, UR22, RZ, P3, !PT ;  /* 0x000000161f177c10 */ /* 0x000fcc0009ffe4ff */
[----:B------:R-:W-:Y:S05]  /*4dd0*/  @!P0 BRA `(.L_x_146) ;  /* 0x0000000000048947 */ /* 0x000fea0003800000 */
[----:B------:R4:W5:Y:S02]  /*4de0*/  LDG.E.LTC128B R106, desc[UR18][R22.64] ;  /* 0x00000012166a7981 */ /* 0x000964000c1e1920 */
.L_x_146:
[----:B------:R-:W-:Y:S05]  /*4df0*/  BSYNC B1 ;  /* 0x0000000000017941 */ /* 0x000fea0003800000 */
.L_x_145:
[----:B------:R-:W-:Y:S01]  /*4e00*/  ISETP.GT.AND P2, PT, R21, 0x8, P2 ;  /* 0x000000081500780c */ /* 0x000fe20001744270 */
[----:B----45:R-:W-:Y:S01]  /*4e10*/  FMUL R23, R106, R7 ;  /* 0x000000076a177220 */ /* 0x030fe20000400000 */
[----:B------:R-:W-:Y:S01]  /*4e20*/  IADD3.X R25, R35, UR21, RZ, P5, !PT ;  /* 0x0000001523197c10 */ /* 0x000fe2000affe4ff */
[----:B------:R-:W-:Y:S02]  /*4e30*/  BSSY B1, `(.L_x_147) ;  /* 0x0000007000017945 */ /* 0x000fe40003800000 */
[----:B------:R-:W-:-:S05]  /*4e40*/  FFMA R23, R86, R6, R23 ;  /* 0x0000000656177223 */ /* 0x000fca0000000017 */
[----:B------:R4:W-:Y:S01]  /*4e50*/  @P0 STG.E desc[UR18][R24.64], R23 ;  /* 0x0000001718000986 */ /* 0x0009e2000c101912 */
[----:B------:R-:W-:-:S04]  /*4e60*/  IADD3 R20, P0, R38, UR24, RZ ;  /* 0x0000001826147c10 */ /* 0x000fc8000ff1e0ff */
[----:B------:R-:W-:Y:S01]  /*4e70*/  IADD3.X R21, R39, UR22, RZ, P0, !PT ;  /* 0x0000001627157c10 */ /* 0x000fe200087fe4ff */
[----:B------:R-:W-:Y:S08]  /*4e80*/  @!P2 BRA `(.L_x_148) ;  /* 0x000000000004a947 */ /* 0x000ff00003800000 */
[----:B------:R0:W5:Y:S02]  /*4e90*/  LDG.E.LTC128B R106, desc[UR18][R20.64] ;  /* 0x00000012146a7981 */ /* 0x000164000c1e1920 */
.L_x_148:
[----:B------:R-:W-:Y:S05]  /*4ea0*/  BSYNC B1 ;  /* 0x0000000000017941 */ /* 0x000fea0003800000 */
.L_x_147:
[----:B------:R-:W-:Y:S05]  /*4eb0*/  @!P2 BRA `(.L_x_149) ;  /* 0x000000140084a947 */ /* 0x000fea0003800000 */
[----:B0-----:R-:W-:Y:S01]  /*4ec0*/  IADD3 R20, P0, R28, UR23, RZ ;  /* 0x000000171c147c10 */ /* 0x001fe2000ff1e0ff */
[----:B-----5:R-:W-:-:S03]  /*4ed0*/  FMUL R106, R106, R7 ;  /* 0x000000076a6a7220 */ /* 0x020fc60000400000 */
[----:B------:R-:W-:Y:S01]  /*4ee0*/  IADD3.X R21, R29, UR21, RZ, P0, !PT ;  /* 0x000000151d157c10 */ /* 0x000fe200087fe4ff */
[----:B------:R-:W-:-:S05]  /*4ef0*/  FFMA R87, R87, R6, R106 ;  /* 0x0000000657577223 */ /* 0x000fca000000006a */
[----:B------:R0:W-:Y:S01]  /*4f00*/  STG.E desc[UR18][R20.64], R87 ;  /* 0x0000005714007986 */ /* 0x0001e2000c101912 */
[----:B------:R-:W-:Y:S05]  /*4f10*/  BRA `(.L_x_149) ;  /* 0x00000014006c7947 */ /* 0x000fea0003800000 */
.L_x_22:
[----:B------:R-:W-:Y:S01]  /*4f20*/  ISETP.GT.AND P1, PT, R20, 0x1, PT ;  /* 0x000000011400780c */ /* 0x000fe20003f24270 */
[----:B------:R-:W-:Y:S01]  /*4f30*/  ULDC.64 UR8, c[0x0][0x6c0] ;  /* 0x0001b00000087ab9 */ /* 0x000fe20000000a00 */
[----:B------:R-:W-:Y:S01]  /*4f40*/  ISETP.GT.AND P0, PT, R21, 0x8, P0 ;  /* 0x000000081500780c */ /* 0x000fe20000704270 */
[-C--:B--2---:R-:W-:Y:S01]  /*4f50*/  FMUL R91, R24, R6.reuse ;  /* 0x00000006185b7220 */ /* 0x084fe20000400000 */
[----:B------:R-:W-:Y:S01]  /*4f60*/  LEA R22, P5, R102, UR8, 0x2 ;  /* 0x0000000866167c11 */ /* 0x000fe2000f8a10ff */
[-C--:B------:R-:W-:Y:S01]  /*4f70*/  FMUL R93, R25, R6.reuse ;  /* 0x00000006195d7220 */ /* 0x080fe20000400000 */
[----:B------:R-:W-:Y:S01]  /*4f80*/  ISETP.GT.AND P3, PT, R21, RZ, P1 ;  /* 0x000000ff1500720c */ /* 0x000fe20000f64270 */
[-C--:B------:R-:W-:Y:S01]  /*4f90*/  FMUL R95, R26, R6.reuse ;  /* 0x000000061a5f7220 */ /* 0x080fe20000400000 */
[----:B------:R-:W-:Y:S01]  /*4fa0*/  LEA.HI.X R23, R102, UR9, R109, 0x2, P5 ;  /* 0x0000000966177c11 */ /* 0x000fe2000a8f146d */
[----:B------:R-:W-:Y:S01]  /*4fb0*/  FMUL R97, R27, R6 ;  /* 0x000000061b617220 */ /* 0x000fe20000400000 */
[C---:B------:R-:W-:Y:S01]  /*4fc0*/  LEA R88, P5, R110.reuse, R22, 0x2 ;  /* 0x000000166e587211 */ /* 0x040fe200078a10ff */
[-C--:B------:R-:W-:Y:S01]  /*4fd0*/  FMUL R33, R33, R6.reuse ;  /* 0x0000000621217220 */ /* 0x080fe20000400000 */
[----:B------:R-:W-:Y:S01]  /*4fe0*/  ISETP.GT.AND P1, PT, R21, 0x8, P1 ;  /* 0x000000081500780c */ /* 0x000fe20000f24270 */
[----:B------:R0:W-:Y:S01]  /*4ff0*/  @P2 STG.E desc[UR18][R22.64], R91 ;  /* 0x0000005b16002986 */ /* 0x0001e2000c101912 */
[----:B------:R-:W-:Y:S01]  /*5000*/  LEA.HI.X R89, R110, R23, R111, 0x2, P5 ;  /* 0x000000176e597211 */ /* 0x000fe200028f146f */
[-C--:B------:R-:W-:Y:S01]  /*5010*/  FMUL R35, R35, R6.reuse ;  /* 0x0000000623237220 */ /* 0x080fe20000400000 */
[C---:B------:R-:W-:Y:S01]  /*5020*/  ISETP.GT.AND P2, PT, R20.reuse, 0x9, PT ;  /* 0x000000091400780c */ /* 0x040fe20003f44270 */
[-C--:B------:R-:W-:Y:S01]  /*5030*/  FMUL R37, R37, R6.reuse ;  /* 0x0000000625257220 */ /* 0x080fe20000400000 */
[-C--:B------:R-:W-:Y:S01]  /*5040*/  FMUL R39, R39, R6.reuse ;  /* 0x0000000627277220 */ /* 0x080fe20000400000 */
[----:B------:R1:W-:Y:S01]  /*5050*/  @P3 STG.E desc[UR18][R88.64], R93 ;  /* 0x0000005d58003986 */ /* 0x0003e2000c101912 */
[----:B------:R-:W-:Y:S01]  /*5060*/  ISETP.GT.AND P3, PT, R20, 0x8, PT ;  /* 0x000000081400780c */ /* 0x000fe20003f64270 */
[-C--:B------:R-:W-:Y:S01]  /*5070*/  FMUL R41, R41, R6.reuse ;  /* 0x0000000629297220 */ /* 0x080fe20000400000 */
[C---:B------:R-:W-:Y:S01]  /*5080*/  ISETP.GT.AND P6, PT, R21.reuse, RZ, P2 ;  /* 0x000000ff1500720c */ /* 0x040fe200017c4270 */
[----:B------:R2:W-:Y:S01]  /*5090*/  @P0 STG.E desc[UR18][R22.64+0x20], R95 ;  /* 0x0000205f16000986 */ /* 0x0005e2000c101912 */
[----:B------:R-:W-:Y:S01]  /*50a0*/  IADD3 R24, P0, R22, UR12, RZ ;  /* 0x0000000c16187c10 */ /* 0x000fe2000ff1e0ff */
[-C--:B0-----:R-:W-:Y:S01]  /*50b0*/  FMUL R91, R28, R6.reuse ;  /* 0x000000061c5b7220 */ /* 0x081fe20000400000 */
[----:B------:R-:W-:Y:S01]  /*50c0*/  ISETP.GT.AND P5, PT, R21, RZ, P3 ;  /* 0x000000ff1500720c */ /* 0x000fe20001fa4270 */
[----:B------:R0:W-:Y:S01]  /*50d0*/  @P1 STG.E desc[UR18][R88.64+0x20], R97 ;  /* 0x0000206158001986 */ /* 0x0001e2000c101912 */
[----:B------:R-:W-:Y:S01]  /*50e0*/  IADD3.X R25, R23, UR7, RZ, P0, !PT ;  /* 0x0000000717197c10 */ /* 0x000fe200087fe4ff */
[-C--:B------:R-:W-:Y:S01]  /*50f0*/  FMUL R43, R43, R6.reuse ;  /* 0x000000062b2b7220 */ /* 0x080fe20000400000 */
[----:B------:R-:W-:Y:S01]  /*5100*/  IADD3 R26, P0, R88, UR12, RZ ;  /* 0x0000000c581a7c10 */ /* 0x000fe2000ff1e0ff */
[-C--:B-1----:R-:W-:Y:S01]  /*5110*/  FMUL R93, R29, R6.reuse ;  /* 0x000000061d5d7220 */ /* 0x082fe20000400000 */
[----:B------:R-:W-:Y:S01]  /*5120*/  ISETP.GT.AND P2, PT, R21, 0x8, P2 ;  /* 0x000000081500780c */ /* 0x000fe20001744270 */
[-C--:B------:R-:W-:Y:S01]  /*5130*/  FMUL R45, R45, R6.reuse ;  /* 0x000000062d2d7220 */ /* 0x080fe20000400000 */
[----:B------:R-:W-:Y:S01]  /*5140*/  IADD3.X R27, R89, UR7, RZ, P0, !PT ;  /* 0x00000007591b7c10 */ /* 0x000fe200087fe4ff */
[-C--:B--2---:R-:W-:Y:S01]  /*5150*/  FMUL R95, R30, R6.reuse ;  /* 0x000000061e5f7220 */ /* 0x084fe20000400000 */
[----:B------:R-:W-:Y:S01]  /*5160*/  ISETP.GT.AND P0, PT, R21, 0x8, P3 ;  /* 0x000000081500780c */ /* 0x000fe20001f04270 */
[-C--:B------:R-:W-:Y:S01]  /*5170*/  FMUL R47, R47, R6.reuse ;  /* 0x000000062f2f7220 */ /* 0x080fe20000400000 */
[----:B------:R-:W-:Y:S01]  /*5180*/  IADD3 R22, P1, R22, UR23, RZ ;  /* 0x0000001716167c10 */ /* 0x000fe2000ff3e0ff */
[----:B------:R1:W-:Y:S01]  /*5190*/  @P5 STG.E desc[UR18][R24.64], R91 ;  /* 0x0000005b18005986 */ /* 0x0003e2000c101912 */
[----:B------:R-:W-:Y:S01]  /*51a0*/  ISETP.GT.AND P3, PT, R20, 0x10, PT ;  /* 0x000000101400780c */ /* 0x000fe20003f64270 */
[-C--:B0-----:R-:W-:Y:S01]  /*51b0*/  FMUL R97, R31, R6.reuse ;  /* 0x000000061f617220 */ /* 0x081fe20000400000 */
[----:B------:R-:W-:Y:S01]  /*51c0*/  IADD3.X R23, R23, UR21, RZ, P1, !PT ;  /* 0x0000001517177c10 */ /* 0x000fe20008ffe4ff */
[----:B------:R0:W-:Y:S01]  /*51d0*/  @P6 STG.E desc[UR18][R26.64], R93 ;  /* 0x0000005d1a006986 */ /* 0x0001e2000c101912 */
[----:B------:R-:W-:Y:S01]  /*51e0*/  ISETP.GT.AND P5, PT, R21, RZ, P3 ;  /* 0x000000ff1500720c */ /* 0x000fe20001fa4270 */
[-C--:B------:R-:W-:Y:S01]  /*51f0*/  FMUL R49, R49, R6.reuse ;  /* 0x0000000631317220 */ /* 0x080fe20000400000 */
[----:B------:R-:W-:Y:S01]  /*5200*/  IADD3 R28, P6, R88, UR23, RZ ;  /* 0x00000017581c7c10 */ /* 0x000fe2000ffde0ff */
[-C--:B------:R-:W-:Y:S01]  /*5210*/  FMUL R51, R51, R6.reuse ;  /* 0x0000000633337220 */ /* 0x080fe20000400000 */
[----:B------:R-:W-:Y:S01]  /*5220*/  ISETP.GT.AND P1, PT, R20, 0x11, PT ;  /* 0x000000111400780c */ /* 0x000fe20003f24270 */
[----:B------:R2:W-:Y:S01]  /*5230*/  @P0 STG.E desc[UR18][R22.64], R95 ;  /* 0x0000005f16000986 */ /* 0x0005e2000c101912 */
[----:B------:R-:W-:Y:S01]  /*5240*/  IADD3 R30, P0, R24, UR12, RZ ;  /* 0x0000000c181e7c10 */ /* 0x000fe2000ff1e0ff */
[-C--:B-1----:R-:W-:Y:S01]  /*5250*/  FMUL R91, R32, R6.reuse ;  /* 0x00000006205b7220 */ /* 0x082fe20000400000 */
[----:B------:R-:W-:Y:S01]  /*5260*/  IADD3.X R29, R89, UR21, RZ, P6, !PT ;  /* 0x00000015591d7c10 */ /* 0x000fe2000b7fe4ff */
[-C--:B------:R-:W-:Y:S01]  /*5270*/  FMUL R53, R53, R6.reuse ;  /* 0x0000000635357220 */ /* 0x080fe20000400000 */
[----:B------:R-:W-:Y:S01]  /*5280*/  IADD3.X R31, R25, UR7, RZ, P0, !PT ;  /* 0x00000007191f7c10 */ /* 0x000fe200087fe4ff */
[-C--:B0-----:R-:W-:Y:S01]  /*5290*/  FMUL R93, R34, R6.reuse ;  /* 0x00000006225d7220 */ /* 0x081fe20000400000 */
[----:B------:R-:W-:Y:S01]  /*52a0*/  IADD3 R88, P0, R26, UR12, RZ ;  /* 0x0000000c1a587c10 */ /* 0x000fe2000ff1e0ff */
[----:B------:R-:W-:Y:S01]  /*52b0*/  @P2 STG.E desc[UR18][R28.64], R97 ;  /* 0x000000611c002986 */ /* 0x000fe2000c101912 */
[----:B------:R-:W-:Y:S01]  /*52c0*/  ISETP.GT.AND P6, PT, R21, RZ, P1 ;  /* 0x000000ff1500720c */ /* 0x000fe20000fc4270 */
[-C--:B------:R-:W-:Y:S01]  /*52d0*/  FMUL R55, R55, R6.reuse ;  /* 0x0000000637377220 */ /* 0x080fe20000400000 */
[----:B------:R-:W-:Y:S01]  /*52e0*/  IADD3.X R89, R27, UR7, RZ, P0, !PT ;  /* 0x000000071b597c10 */ /* 0x000fe200087fe4ff */
[----:B------:R-:W-:Y:S01]  /*52f0*/  @P5 STG.E desc[UR18][R30.64], R91 ;  /* 0x0000005b1e005986 */ /* 0x000fe2000c101912 */
[----:B------:R-:W-:Y:S01]  /*5300*/  ISETP.GT.AND P0, PT, R21, 0x8, P3 ;  /* 0x000000081500780c */ /* 0x000fe20001f04270 */
[-C--:B------:R-:W-:Y:S01]  /*5310*/  FMUL R57, R57, R6.reuse ;  /* 0x0000000639397220 */ /* 0x080fe20000400000 */
[----:B--2---:R-:W-:Y:S01]  /*5320*/  IADD3 R22, P5, R24, UR23, RZ ;  /* 0x0000001718167c10 */ /* 0x004fe2000ffbe0ff */
[-C--:B------:R-:W-:Y:S01]  /*5330*/  FMUL R59, R59, R6.reuse ;  /* 0x000000063b3b7220 */ /* 0x080fe20000400000 */
[----:B------:R-:W-:Y:S01]  /*5340*/  ISETP.GT.AND P3, PT, R20, 0x18, PT ;  /* 0x000000181400780c */ /* 0x000fe20003f64270 */
[-C--:B------:R-:W-:Y:S01]  /*5350*/  FMUL R61, R61, R6.reuse ;  /* 0x000000063d3d7220 */ /* 0x080fe20000400000 */
[----:B------:R-:W-:Y:S01]  /*5360*/  IADD3.X R23, R25, UR21, RZ, P5, !PT ;  /* 0x0000001519177c10 */ /* 0x000fe2000affe4ff */
[-C--:B------:R-:W-:Y:S01]  /*5370*/  FMUL R63, R63, R6.reuse ;  /* 0x000000063f3f7220 */ /* 0x080fe20000400000 */
[----:B------:R-:W-:Y:S01]  /*5380*/  ISETP.GT.AND P2, PT, R21, 0x8, P1 ;  /* 0x000000081500780c */ /* 0x000fe20000f44270 */
[----:B------:R0:W-:Y:S01]  /*5390*/  @P6 STG.E desc[UR18][R88.64], R33 ;  /* 0x0000002158006986 */ /* 0x0001e2000c101912 */
[----:B------:R-:W-:Y:S01]  /*53a0*/  IADD3 R24, P6, R26, UR23, RZ ;  /* 0x000000171a187c10 */ /* 0x000fe2000ffde0ff */
[-C--:B------:R-:W-:Y:S01]  /*53b0*/  FMUL R65, R65, R6.reuse ;  /* 0x0000000641417220 */ /* 0x080fe20000400000 */
[----:B------:R-:W-:Y:S01]  /*53c0*/  ISETP.GT.AND P5, PT, R21, RZ, P3 ;  /* 0x000000ff1500720c */ /* 0x000fe20001fa4270 */
[----:B------:R1:W-:Y:S01]  /*53d0*/  @P0 STG.E desc[UR18][R22.64], R93 ;  /* 0x0000005d16000986 */ /* 0x0003e2000c101912 */
[----:B------:R-:W-:Y:S01]  /*53e0*/  IADD3 R26, P0, R30, UR12, RZ ;  /* 0x0000000c1e1a7c10 */ /* 0x000fe2000ff1e0ff */
[-C--:B------:R-:W-:Y:S01]  /*53f0*/  FMUL R67, R67, R6.reuse ;  /* 0x0000000643437220 */ /* 0x080fe20000400000 */
[----:B------:R-:W-:Y:S01]  /*5400*/  IADD3.X R25, R27, UR21, RZ, P6, !PT ;  /* 0x000000151b197c10 */ /* 0x000fe2000b7fe4ff */
[-C--:B------:R-:W-:Y:S01]  /*5410*/  FMUL R69, R69, R6.reuse ;  /* 0x0000000645457220 */ /* 0x080fe20000400000 */
[----:B------:R-:W-:Y:S01]  /*5420*/  IADD3.X R27, R31, UR7, RZ, P0, !PT ;  /* 0x000000071f1b7c10 */ /* 0x000fe200087fe4ff */
[-C--:B------:R-:W-:Y:S01]  /*5430*/  FMUL R71, R71, R6.reuse ;  /* 0x0000000647477220 */ /* 0x080fe20000400000 */
[----:B------:R-:W-:Y:S01]  /*5440*/  ISETP.GT.AND P1, PT, R20, 0x19, PT ;  /* 0x000000191400780c */ /* 0x000fe20003f24270 */
[-C--:B0-----:R-:W-:Y:S01]  /*5450*/  FMUL R33, R36, R6.reuse ;  /* 0x0000000624217220 */ /* 0x081fe20000400000 */
[----:B------:R-:W-:Y:S01]  /*5460*/  IADD3 R28, P0, R88, UR12, RZ ;  /* 0x0000000c581c7c10 */ /* 0x000fe2000ff1e0ff */
[----:B------:R0:W-:Y:S01]  /*5470*/  @P2 STG.E desc[UR18][R24.64], R35 ;  /* 0x0000002318002986 */ /* 0x0001e2000c101912 */
[----:B------:R-:W-:Y:S01]  /*5480*/  ISETP.GT.AND P6, PT, R21, RZ, P1 ;  /* 0x000000ff1500720c */ /* 0x000fe20000fc4270 */
[-C--:B------:R-:W-:Y:S01]  /*5490*/  FMUL R73, R73, R6.reuse ;  /* 0x0000000649497220 */ /* 0x080fe20000400000 */
[----:B------:R-:W-:Y:S01]  /*54a0*/  IADD3.X R29, R89, UR7, RZ, P0, !PT ;  /* 0x00000007591d7c10 */ /* 0x000fe200087fe4ff */
[----:B------:R-:W-:Y:S01]  /*54b0*/  @P5 STG.E desc[UR18][R26.64], R33 ;  /* 0x000000211a005986 */ /* 0x000fe2000c101912 */
[----:B------:R-:W-:Y:S01]  /*54c0*/  ISETP.GT.AND P0, PT, R21, 0x8, P3 ;  /* 0x000000081500780c */ /* 0x000fe20001f04270 */
[-C--:B------:R-:W-:Y:S01]  /*54d0*/  FMUL R75, R75, R6.reuse ;  /* 0x000000064b4b7220 */ /* 0x080fe20000400000 */
[----:B-1----:R-:W-:Y:S01]  /*54e0*/  IADD3 R22, P5, R30, UR23, RZ ;  /* 0x000000171e167c10 */ /* 0x002fe2000ffbe0ff */
[-C--:B------:R-:W-:Y:S01]  /*54f0*/  FMUL R77, R77, R6.reuse ;  /* 0x000000064d4d7220 */ /* 0x080fe20000400000 */
[----:B------:R-:W-:Y:S01]  /*5500*/  ISETP.GT.AND P3, PT, R20, 0x20, PT ;  /* 0x000000201400780c */ /* 0x000fe20003f64270 */
[-C--:B------:R-:W-:Y:S01]  /*5510*/  FMUL R79, R79, R6.reuse ;  /* 0x000000064f4f7220 */ /* 0x080fe20000400000 */
[----:B------:R-:W-:Y:S01]  /*5520*/  IADD3.X R23, R31, UR21, RZ, P5, !PT ;  /* 0x000000151f177c10 */ /* 0x000fe2000affe4ff */
[-C--:B0-----:R-:W-:Y:S01]  /*5530*/  FMUL R35, R38, R6.reuse ;  /* 0x0000000626237220 */ /* 0x081fe20000400000 */
[C---:B------:R-:W-:Y:S01]  /*5540*/  ISETP.GT.AND P2, PT, R21.reuse, 0x8, P1 ;  /* 0x000000081500780c */ /* 0x040fe20000f44270 */
[----:B------:R0:W-:Y:S01]  /*5550*/  @P6 STG.E desc[UR18][R28.64], R37 ;  /* 0x000000251c006986 */ /* 0x0001e2000c101912 */
[----:B------:R-:W-:Y:S01]  /*5560*/  ISETP.GT.AND P5, PT, R21, RZ, P3 ;  /* 0x000000ff1500720c */ /* 0x000fe20001fa4270 */
[-C--:B------:R-:W-:Y:S01]  /*5570*/  FMUL R81, R81, R6.reuse ;  /* 0x0000000651517220 */ /* 0x080fe20000400000 */
[----:B------:R-:W-:Y:S01]  /*5580*/  IADD3 R24, P6, R88, UR23, RZ ;  /* 0x0000001758187c10 */ /* 0x000fe2000ffde0ff */
[----:B------:R1:W-:Y:S01]  /*5590*/  @P0 STG.E desc[UR18][R22.64], R35 ;  /* 0x0000002316000986 */ /* 0x0003e2000c101912 */
[----:B------:R-:W-:Y:S01]  /*55a0*/  IADD3 R30, P0, R26, UR12, RZ ;  /* 0x0000000c1a1e7c10 */ /* 0x000fe2000ff1e0ff */
[-C--:B------:R-:W-:Y:S01]  /*55b0*/  FMUL R83, R83, R6.reuse ;  /* 0x0000000653537220 */ /* 0x080fe20000400000 */
[----:B------:R-:W-:Y:S01]  /*55c0*/  ISETP.GT.AND P1, PT, R20, 0x21, PT ;  /* 0x000000211400780c */ /* 0x000fe20003f24270 */
[-C--:B------:R-:W-:Y:S01]  /*55d0*/  FMUL R85, R85, R6.reuse ;  /* 0x0000000655557220 */ /* 0x080fe20000400000 */
[----:B------:R-:W-:Y:S01]  /*55e0*/  IADD3.X R31, R27, UR7, RZ, P0, !PT ;  /* 0x000000071b1f7c10 */ /* 0x000fe200087fe4ff */
[-C--:B------:R-:W-:Y:S01]  /*55f0*/  FMUL R87, R87, R6.reuse ;  /* 0x0000000657577220 */ /* 0x080fe20000400000 */
[----:B------:R-:W-:Y:S01]  /*5600*/  IADD3 R32, P0, R28, UR12, RZ ;  /* 0x0000000c1c207c10 */ /* 0x000fe2000ff1e0ff */
[----:B0-----:R-:W-:Y:S01]  /*5610*/  FMUL R37, R40, R6 ;  /* 0x0000000628257220 */ /* 0x001fe20000400000 */
[----:B------:R-:W-:-:S02]  /*5620*/  IADD3.X R25, R89, UR21, RZ, P6, !PT ;  /* 0x0000001559197c10 */ /* 0x000fc4000b7fe4ff */
[----:B------:R-:W-:Y:S01]  /*5630*/  ISETP.GT.AND P6, PT, R21, RZ, P1 ;  /* 0x000000ff1500720c */ /* 0x000fe20000fc4270 */
[----:B-1----:R-:W-:Y:S01]  /*5640*/  FMUL R35, R42, R6 ;  /* 0x000000062a237220 */ /* 0x002fe20000400000 */
[----:B------:R-:W-:Y:S01]  /*5650*/  IADD3.X R33, R29, UR7, RZ, P0, !PT ;  /* 0x000000071d217c10 */ /* 0x000fe200087fe4ff */
[----:B------:R0:W-:Y:S01]  /*5660*/  @P2 STG.E desc[UR18][R24.64], R39 ;  /* 0x0000002718002986 */ /* 0x0001e2000c101912 */
[C---:B------:R-:W-:Y:S02]  /*5670*/  ISETP.GT.AND P0, PT, R21.reuse, 0x8, P3 ;  /* 0x000000081500780c */ /* 0x040fe40001f04270 */
[----:B------:R-:W-:Y:S01]  /*5680*/  ISETP.GT.AND P3, PT, R20, 0x28, PT ;  /* 0x000000281400780c */ /* 0x000fe20003f64270 */
[----:B------:R1:W-:Y:S01]  /*5690*/  @P5 STG.E desc[UR18][R30.64], R37 ;  /* 0x000000251e005986 */ /* 0x0003e2000c101912 */
[----:B------:R-:W-:Y:S02]  /*56a0*/  IADD3 R22, P5, R26, UR23, RZ ;  /* 0x000000171a167c10 */ /* 0x000fe4000ffbe0ff */
[----:B------:R-:W-:-:S02]  /*56b0*/  ISETP.GT.AND P2, PT, R21, 0x8, P1 ;  /* 0x000000081500780c */ /* 0x000fc40000f44270 */
[----:B------:R-:W-:Y:S01]  /*56c0*/  IADD3.X R23, R27, UR21, RZ, P5, !PT ;  /* 0x000000151b177c10 */ /* 0x000fe2000affe4ff */
[----:B------:R-:W-:Y:S01]  /*56d0*/  @P6 STG.E desc[UR18][R32.64], R41 ;  /* 0x0000002920006986 */ /* 0x000fe2000c101912 */
[----:B------:R-:W-:Y:S02]  /*56e0*/  ISETP.GT.AND P5, PT, R21, RZ, P3 ;  /* 0x000000ff1500720c */ /* 0x000fe40001fa4270 */
[----:B0-----:R-:W-:Y:S01]  /*56f0*/  IADD3 R24, P6, R28, UR23, RZ ;  /* 0x000000171c187c10 */ /* 0x001fe2000ffde0ff */
[----:B------:R0:W-:Y:S01]  /*5700*/  @P0 STG.E desc[UR18][R22.64], R35 ;  /* 0x0000002316000986 */ /* 0x0001e2000c101912 */
[----:B------:R-:W-:Y:S01]  /*5710*/  IADD3 R26, P0, R30, UR12, RZ ;  /* 0x0000000c1e1a7c10 */ /* 0x000fe2000ff1e0ff */
[----:B-1----:R-:W-:Y:S01]  /*5720*/  FMUL R37, R44, R6 ;  /* 0x000000062c257220 */ /* 0x002fe20000400000 */
[----:B------:R-:W-:Y:S02]  /*5730*/  ISETP.GT.AND P1, PT, R20, 0x29, PT ;  /* 0x000000291400780c */ /* 0x000fe40003f24270 */
[----:B------:R-:W-:-:S02]  /*5740*/  IADD3.X R27, R31, UR7, RZ, P0, !PT ;  /* 0x000000071f1b7c10 */ /* 0x000fc400087fe4ff */
[----:B------:R-:W-:Y:S02]  /*5750*/  IADD3 R28, P0, R32, UR12, RZ ;  /* 0x0000000c201c7c10 */ /* 0x000fe4000ff1e0ff */
[----:B------:R-:W-:Y:S02]  /*5760*/  IADD3.X R25, R29, UR21, RZ, P6, !PT ;  /* 0x000000151d197c10 */ /* 0x000fe4000b7fe4ff */
[----:B------:R-:W-:Y:S01]  /*5770*/  ISETP.GT.AND P6, PT, R21, RZ, P1 ;  /* 0x000000ff1500720c */ /* 0x000fe20000fc4270 */
[----:B0-----:R-:W-:Y:S01]  /*5780*/  FMUL R35, R46, R6 ;  /* 0x000000062e237220 */ /* 0x001fe20000400000 */
[----:B------:R-:W-:Y:S01]  /*5790*/  IADD3.X R29, R33, UR7, RZ, P0, !PT ;  /* 0x00000007211d7c10 */ /* 0x000fe200087fe4ff */
[----:B------:R0:W-:Y:S01]  /*57a0*/  @P2 STG.E desc[UR18][R24.64], R43 ;  /* 0x0000002b18002986 */ /* 0x0001e2000c101912 */
[----:B------:R-:W-:Y:S02]  /*57b0*/  ISETP.GT.AND P0, PT, R21, 0x8, P3 ;  /* 0x000000081500780c */ /* 0x000fe40001f04270 */
[----:B------:R-:W-:Y:S01]  /*57c0*/  ISETP.GT.AND P3, PT, R20, 0x30, PT ;  /* 0x000000301400780c */ /* 0x000fe20003f64270 */
[----:B------:R1:W-:Y:S01]  /*57d0*/  @P5 STG.E desc[UR18][R26.64], R37 ;  /* 0x000000251a005986 */ /* 0x0003e2000c101912 */
[----:B------:R-:W-:-:S02]  /*57e0*/  IADD3 R22, P5, R30, UR23, RZ ;  /* 0x000000171e167c10 */ /* 0x000fc4000ffbe0ff */
[----:B------:R-:W-:Y:S02]  /*57f0*/  ISETP.GT.AND P2, PT, R21, 0x8, P1 ;  /* 0x000000081500780c */ /* 0x000fe40000f44270 */
[----:B------:R-:W-:Y:S01]  /*5800*/  IADD3.X R23, R31, UR21, RZ, P5, !PT ;  /* 0x000000151f177c10 */ /* 0x000fe2000affe4ff */
[----:B------:R-:W-:Y:S01]  /*5810*/  @P6 STG.E desc[UR18][R28.64], R45 ;  /* 0x0000002d1c006986 */ /* 0x000fe2000c101912 */
[----:B------:R-:W-:Y:S02]  /*5820*/  ISETP.GT.AND P5, PT, R21, RZ, P3 ;  /* 0x000000ff1500720c */ /* 0x000fe40001fa4270 */
[----:B0-----:R-:W-:Y:S01]  /*5830*/  IADD3 R24, P6, R32, UR23, RZ ;  /* 0x0000001720187c10 */ /* 0x001fe2000ffde0ff */
[----:B------:R0:W-:Y:S01]  /*5840*/  @P0 STG.E desc[UR18][R22.64], R35 ;  /* 0x0000002316000986 */ /* 0x0001e2000c101912 */
[----:B------:R-:W-:Y:S01]  /*5850*/  IADD3 R30, P0, R26, UR12, RZ ;  /* 0x0000000c1a1e7c10 */ /* 0x000fe2000ff1e0ff */
[----:B-1----:R-:W-:Y:S01]  /*5860*/  FMUL R37, R48, R6 ;  /* 0x0000000630257220 */ /* 0x002fe20000400000 */
[----:B------:R-:W-:-:S02]  /*5870*/  ISETP.GT.AND P1, PT, R20, 0x31, PT ;  /* 0x000000311400780c */ /* 0x000fc40003f24270 */
[----:B------:R-:W-:Y:S02]  /*5880*/  IADD3.X R31, R27, UR7, RZ, P0, !PT ;  /* 0x000000071b1f7c10 */ /* 0x000fe400087fe4ff */
[----:B------:R-:W-:Y:S02]  /*5890*/  IADD3 R32, P0, R28, UR12, RZ ;  /* 0x0000000c1c207c10 */ /* 0x000fe4000ff1e0ff */
[----:B------:R-:W-:Y:S02]  /*58a0*/  IADD3.X R25, R33, UR21, RZ, P6, !PT ;  /* 0x0000001521197c10 */ /* 0x000fe4000b7fe4ff */
[----:B------:R-:W-:Y:S01]  /*58b0*/  ISETP.GT.AND P6, PT, R21, RZ, P1 ;  /* 0x000000ff1500720c */ /* 0x000fe20000fc4270 */
[----:B0-----:R-:W-:Y:S01]  /*58c0*/  FMUL R35, R50, R6 ;  /* 0x0000000632237220 */ /* 0x001fe20000400000 */
[----:B------:R-:W-:Y:S01]  /*58d0*/  IADD3.X R33, R29, UR7, RZ, P0, !PT ;  /* 0x000000071d217c10 */ /* 0x000fe200087fe4ff */
[----:B------:R0:W-:Y:S01]  /*58e0*/  @P2 STG.E desc[UR18][R24.64], R47 ;  /* 0x0000002f18002986 */ /* 0x0001e2000c101912 */
[----:B------:R-:W-:-:S02]  /*58f0*/  ISETP.GT.AND P0, PT, R21, 0x8, P3 ;  /* 0x000000081500780c */ /* 0x000fc40001f04270 */
[----:B------:R-:W-:Y:S01]  /*5900*/  ISETP.GT.AND P3, PT, R20, 0x38, PT ;  /* 0x000000381400780c */ /* 0x000fe20003f64270 */
[----:B------:R1:W-:Y:S01]  /*5910*/  @P5 STG.E desc[UR18][R30.64], R37 ;  /* 0x000000251e005986 */ /* 0x0003e2000c101912 */
[----:B------:R-:W-:Y:S02]  /*5920*/  IADD3 R22, P5, R26, UR23, RZ ;  /* 0x000000171a167c10 */ /* 0x000fe4000ffbe0ff */
        /* <DEDUP_REMOVED lines=70> */
[----:B------:R-:W-:Y:S02]  /*5d90*/  IADD3.X R25, R33, UR21, RZ, P6, !PT ;  /* 0x0000001521197c10 */ /* 0x000fe4000b7fe4ff */
[----:B------:R-:W-:Y:S02]  /*5da0*/  IADD3 R32, P0, R28, UR12, RZ ;  /* 0x0000000c1c207c10 */ /* 0x000fe4000ff1e0ff */
[----:B------:R-:W-:Y:S01]  /*5db0*/  ISETP.GT.AND P6, PT, R21, RZ, P1 ;  /* 0x000000ff1500720c */ /* 0x000fe20000fc4270 */
[----:B------:R1:W-:Y:S01]  /*5dc0*/  @P2 STG.E desc[UR18][R24.64], R63 ;  /* 0x0000003f18002986 */ /* 0x0003e2000c101912 */
[----:B------:R-:W-:Y:S01]  /*5dd0*/  IADD3.X R33, R29, UR7, RZ, P0, !PT ;  /* 0x000000071d217c10 */ /* 0x000fe200087fe4ff */
[----:B0-----:R-:W-:Y:S01]  /*5de0*/  FMUL R35, R66, R6 ;  /* 0x0000000642237220 */ /* 0x001fe20000400000 */
[----:B------:R-:W-:Y:S01]  /*5df0*/  ISETP.GT.AND P0, PT, R21, 0x8, P3 ;  /* 0x000000081500780c */ /* 0x000fe20001f04270 */
[----:B------:R0:W-:Y:S01]  /*5e00*/  @P5 STG.E desc[UR18][R30.64], R37 ;  /* 0x000000251e005986 */ /* 0x0001e2000c101912 */
[----:B------:R-:W-:-:S02]  /*5e10*/  IADD3 R22, P5, R26, UR23, RZ ;  /* 0x000000171a167c10 */ /* 0x000fc4000ffbe0ff */
[----:B------:R-:W-:Y:S02]  /*5e20*/  ISETP.GT.AND P2, PT, R21, 0x8, P1 ;  /* 0x000000081500780c */ /* 0x000fe40000f44270 */
[----:B------:R-:W-:Y:S02]  /*5e30*/  IADD3.X R23, R27, UR21, RZ, P5, !PT ;  /* 0x000000151b177c10 */ /* 0x000fe4000affe4ff */
[----:B------:R-:W-:Y:S01]  /*5e40*/  ISETP.GT.AND P3, PT, R20, 0x58, PT ;  /* 0x000000581400780c */ /* 0x000fe20003f64270 */
[----:B------:R-:W-:Y:S01]  /*5e50*/  @P6 STG.E desc[UR18][R32.64], R65 ;  /* 0x0000004120006986 */ /* 0x000fe2000c101912 */
[----:B-1----:R-:W-:Y:S02]  /*5e60*/  IADD3 R24, P6, R28, UR23, RZ ;  /* 0x000000171c187c10 */ /* 0x002fe4000ffde0ff */
[----:B------:R-:W-:Y:S01]  /*5e70*/  ISETP.GT.AND P1, PT, R20, 0x59, PT ;  /* 0x000000591400780c */ /* 0x000fe20003f24270 */
[----:B------:R1:W-:Y:S01]  /*5e80*/  @P0 STG.E desc[UR18][R22.64], R35 ;  /* 0x0000002316000986 */ /* 0x0003e2000c101912 */
[----:B------:R-:W-:Y:S01]  /*5e90*/  ISETP.GT.AND P5, PT, R21, RZ, P3 ;  /* 0x000000ff1500720c */ /* 0x000fe20001fa4270 */
[----:B0-----:R-:W-:Y:S01]  /*5ea0*/  FMUL R37, R68, R6 ;  /* 0x0000000644257220 */ /* 0x001fe20000400000 */
[----:B------:R-:W-:-:S02]  /*5eb0*/  IADD3.X R25, R29, UR21, RZ, P6, !PT ;  /* 0x000000151d197c10 */ /* 0x000fc4000b7fe4ff */
[----:B------:R-:W-:Y:S02]  /*5ec0*/  IADD3 R26, P0, R30, UR12, RZ ;  /* 0x0000000c1e1a7c10 */ /* 0x000fe4000ff1e0ff */
[----:B------:R-:W-:Y:S01]  /*5ed0*/  ISETP.GT.AND P6, PT, R21, RZ, P1 ;  /* 0x000000ff1500720c */ /* 0x000fe20000fc4270 */
[----:B------:R0:W-:Y:S01]  /*5ee0*/  @P2 STG.E desc[UR18][R24.64], R67 ;  /* 0x0000004318002986 */ /* 0x0001e2000c101912 */
[----:B------:R-:W-:Y:S02]  /*5ef0*/  IADD3.X R27, R31, UR7, RZ, P0, !PT ;  /* 0x000000071f1b7c10 */ /* 0x000fe400087fe4ff */
[----:B------:R-:W-:Y:S01]  /*5f00*/  IADD3 R28, P0, R32, UR12, RZ ;  /* 0x0000000c201c7c10 */ /* 0x000fe2000ff1e0ff */
[----:B-1----:R-:W-:Y:S01]  /*5f10*/  FMUL R35, R70, R6 ;  /* 0x0000000646237220 */ /* 0x002fe20000400000 */
[----:B------:R-:W-:Y:S01]  /*5f20*/  ISETP.GT.AND P2, PT, R21, 0x8, P1 ;  /* 0x000000081500780c */ /* 0x000fe20000f44270 */
[----:B------:R1:W-:Y:S01]  /*5f30*/  @P5 STG.E desc[UR18][R26.64], R37 ;  /* 0x000000251a005986 */ /* 0x0003e2000c101912 */
[----:B------:R-:W-:-:S02]  /*5f40*/  IADD3.X R29, R33, UR7, RZ, P0, !PT ;  /* 0x00000007211d7c10 */ /* 0x000fc400087fe4ff */
[----:B------:R-:W-:Y:S02]  /*5f50*/  ISETP.GT.AND P0, PT, R21, 0x8, P3 ;  /* 0x000000081500780c */ /* 0x000fe40001f04270 */
[----:B------:R-:W-:Y:S01]  /*5f60*/  IADD3 R22, P5, R30, UR23, RZ ;  /* 0x000000171e167c10 */ /* 0x000fe2000ffbe0ff */
[----:B------:R-:W-:Y:S01]  /*5f70*/  @P6 STG.E desc[UR18][R28.64], R69 ;  /* 0x000000451c006986 */ /* 0x000fe2000c101912 */
[----:B0-----:R-:W-:Y:S02]  /*5f80*/  IADD3 R24, P6, R32, UR23, RZ ;  /* 0x0000001720187c10 */ /* 0x001fe4000ffde0ff */
[----:B------:R-:W-:Y:S02]  /*5f90*/  ISETP.GT.AND P3, PT, R20, 0x60, PT ;  /* 0x000000601400780c */ /* 0x000fe40003f64270 */
[----:B------:R-:W-:Y:S01]  /*5fa0*/  IADD3.X R23, R31, UR21, RZ, P5, !PT ;  /* 0x000000151f177c10 */ /* 0x000fe2000affe4ff */
[----:B-1----:R-:W-:Y:S01]  /*5fb0*/  FMUL R37, R72, R6 ;  /* 0x0000000648257220 */ /* 0x002fe20000400000 */
[----:B------:R-:W-:-:S02]  /*5fc0*/  IADD3.X R25, R33, UR21, RZ, P6, !PT ;  /* 0x0000001521197c10 */ /* 0x000fc4000b7fe4ff */
[C---:B------:R-:W-:Y:S01]  /*5fd0*/  ISETP.GT.AND P5, PT, R21.reuse, RZ, P3 ;  /* 0x000000ff1500720c */ /* 0x040fe20001fa4270 */
[----:B------:R0:W-:Y:S01]  /*5fe0*/  @P0 STG.E desc[UR18][R22.64], R35 ;  /* 0x0000002316000986 */ /* 0x0001e2000c101912 */
[----:B------:R-:W-:Y:S02]  /*5ff0*/  ISETP.GT.AND P1, PT, R20, 0x61, PT ;  /* 0x000000611400780c */ /* 0x000fe40003f24270 */
[----:B------:R-:W-:Y:S01]  /*6000*/  IADD3 R30, P6, R26, UR12, RZ ;  /* 0x0000000c1a1e7c10 */ /* 0x000fe2000ffde0ff */
[----:B------:R1:W-:Y:S01]  /*6010*/  @P2 STG.E desc[UR18][R24.64], R71 ;  /* 0x0000004718002986 */ /* 0x0003e2000c101912 */
[----:B------:R-:W-:Y:S02]  /*6020*/  IADD3 R32, P2, R28, UR12, RZ ;  /* 0x0000000c1c207c10 */ /* 0x000fe4000ff5e0ff */
[----:B------:R-:W-:Y:S02]  /*6030*/  ISETP.GT.AND P0, PT, R21, RZ, P1 ;  /* 0x000000ff1500720c */ /* 0x000fe40000f04270 */
[----:B------:R-:W-:-:S02]  /*6040*/  IADD3.X R31, R27, UR7, RZ, P6, !PT ;  /* 0x000000071b1f7c10 */ /* 0x000fc4000b7fe4ff */
[----:B------:R-:W-:Y:S01]  /*6050*/  IADD3.X R33, R29, UR7, RZ, P2, !PT ;  /* 0x000000071d217c10 */ /* 0x000fe200097fe4ff */
[----:B0-----:R-:W-:Y:S01]  /*6060*/  FMUL R35, R74, R6 ;  /* 0x000000064a237220 */ /* 0x001fe20000400000 */
[C---:B------:R-:W-:Y:S01]  /*6070*/  ISETP.GT.AND P2, PT, R21.reuse, 0x8, P3 ;  /* 0x000000081500780c */ /* 0x040fe20001f44270 */
[----:B------:R0:W-:Y:S01]  /*6080*/  @P5 STG.E desc[UR18][R30.64], R37 ;  /* 0x000000251e005986 */ /* 0x0001e2000c101912 */
[----:B------:R-:W-:Y:S02]  /*6090*/  IADD3 R22, P5, R26, UR23, RZ ;  /* 0x000000171a167c10 */ /* 0x000fe4000ffbe0ff */
[----:B------:R-:W-:Y:S02]  /*60a0*/  ISETP.GT.AND P1, PT, R21, 0x8, P1 ;  /* 0x000000081500780c */ /* 0x000fe40000f24270 */
[----:B------:R-:W-:Y:S01]  /*60b0*/  IADD3.X R23, R27, UR21, RZ, P5, !PT ;  /* 0x000000151b177c10 */ /* 0x000fe2000affe4ff */
[----:B------:R-:W-:Y:S01]  /*60c0*/  @P0 STG.E desc[UR18][R32.64], R73 ;  /* 0x0000004920000986 */ /* 0x000fe2000c101912 */
[----:B-1----:R-:W-:-:S02]  /*60d0*/  IADD3 R24, P6, R28, UR23, RZ ;  /* 0x000000171c187c10 */ /* 0x002fc4000ffde0ff */
[C---:B------:R-:W-:Y:S02]  /*60e0*/  ISETP.GT.AND P3, PT, R20.reuse, 0x68, PT ;  /* 0x000000681400780c */ /* 0x040fe40003f64270 */
[----:B------:R-:W-:Y:S01]  /*60f0*/  ISETP.GT.AND P0, PT, R20, 0x69, PT ;  /* 0x000000691400780c */ /* 0x000fe20003f04270 */
[----:B------:R1:W-:Y:S01]  /*6100*/  @P2 STG.E desc[UR18][R22.64], R35 ;  /* 0x0000002316002986 */ /* 0x0003e2000c101912 */
[----:B------:R-:W-:Y:S01]  /*6110*/  IADD3.X R25, R29, UR21, RZ, P6, !PT ;  /* 0x000000151d197c10 */ /* 0x000fe2000b7fe4ff */
[----:B0-----:R-:W-:Y:S01]  /*6120*/  FMUL R37, R76, R6 ;  /* 0x000000064c257220 */ /* 0x001fe20000400000 */
[C---:B------:R-:W-:Y:S02]  /*6130*/  ISETP.GT.AND P5, PT, R21.reuse, RZ, P3 ;  /* 0x000000ff1500720c */ /* 0x040fe40001fa4270 */
[----:B------:R-:W-:Y:S01]  /*6140*/  IADD3 R26, P6, R30, UR12, RZ ;  /* 0x0000000c1e1a7c10 */ /* 0x000fe2000ffde0ff */
[----:B------:R0:W-:Y:S01]  /*6150*/  @P1 STG.E desc[UR18][R24.64], R75 ;  /* 0x0000004b18001986 */ /* 0x0001e2000c101912 */
[----:B------:R-:W-:-:S02]  /*6160*/  ISETP.GT.AND P2, PT, R21, RZ, P0 ;  /* 0x000000ff1500720c */ /* 0x000fc40000744270 */
[----:B------:R-:W-:Y:S02]  /*6170*/  IADD3.X R27, R31, UR7, RZ, P6, !PT ;  /* 0x000000071f1b7c10 */ /* 0x000fe4000b7fe4ff */
[----:B------:R-:W-:Y:S01]  /*6180*/  IADD3 R28, P6, R32, UR12, RZ ;  /* 0x0000000c201c7c10 */ /* 0x000fe2000ffde0ff */
[----:B-1----:R-:W-:Y:S01]  /*6190*/  FMUL R35, R78, R6 ;  /* 0x000000064e237220 */ /* 0x002fe20000400000 */
[----:B------:R-:W-:Y:S02]  /*61a0*/  ISETP.GT.AND P1, PT, R21, 0x8, P3 ;  /* 0x000000081500780c */ /* 0x000fe40001f24270 */
[----:B------:R-:W-:Y:S01]  /*61b0*/  IADD3 R22, P3, R30, UR23, RZ ;  /* 0x000000171e167c10 */ /* 0x000fe2000ff7e0ff */
[----:B------:R1:W-:Y:S01]  /*61c0*/  @P5 STG.E desc[UR18][R26.64], R37 ;  /* 0x000000251a005986 */ /* 0x0003e2000c101912 */
[----:B------:R-:W-:Y:S02]  /*61d0*/  IADD3.X R29, R33, UR7, RZ, P6, !PT ;  /* 0x00000007211d7c10 */ /* 0x000fe4000b7fe4ff */
[----:B------:R-:W-:-:S02]  /*61e0*/  ISETP.GT.AND P0, PT, R21, 0x8, P0 ;  /* 0x000000081500780c */ /* 0x000fc40000704270 */
[----:B------:R-:W-:Y:S01]  /*61f0*/  IADD3.X R23, R31, UR21, RZ, P3, !PT ;  /* 0x000000151f177c10 */ /* 0x000fe20009ffe4ff */
[----:B------:R-:W-:Y:S01]  /*6200*/  @P2 STG.E desc[UR18][R28.64], R77 ;  /* 0x0000004d1c002986 */ /* 0x000fe2000c101912 */
[----:B0-----:R-:W-:Y:S02]  /*6210*/  IADD3 R24, P3, R32, UR23, RZ ;  /* 0x0000001720187c10 */ /* 0x001fe4000ff7e0ff */
[----:B------:R-:W-:Y:S01]  /*6220*/  ISETP.GT.AND P2, PT, R20, 0x70, PT ;  /* 0x000000701400780c */ /* 0x000fe20003f44270 */
[----:B------:R0:W-:Y:S01]  /*6230*/  @P1 STG.E desc[UR18][R22.64], R35 ;  /* 0x0000002316001986 */ /* 0x0001e2000c101912 */
[----:B------:R-:W-:Y:S01]  /*6240*/  IADD3.X R25, R33, UR21, RZ, P3, !PT ;  /* 0x0000001521197c10 */ /* 0x000fe20009ffe4ff */
[----:B-1----:R-:W-:Y:S01]  /*6250*/  FMUL R37, R80, R6 ;  /* 0x0000000650257220 */ /* 0x002fe20000400000 */
[----:B------:R-:W-:Y:S02]  /*6260*/  ISETP.GT.AND P3, PT, R20, 0x71, PT ;  /* 0x000000711400780c */ /* 0x000fe40003f64270 */
[C---:B------:R-:W-:Y:S01]  /*6270*/  ISETP.GT.AND P6, PT, R21.reuse, RZ, P2 ;  /* 0x000000ff1500720c */ /* 0x040fe200017c4270 */
[----:B------:R1:W-:Y:S01]  /*6280*/  @P0 STG.E desc[UR18][R24.64], R79 ;  /* 0x0000004f18000986 */ /* 0x0003e2000c101912 */
[----:B------:R-:W-:-:S02]  /*6290*/  ISETP.GT.AND P5, PT, R21, RZ, P3 ;  /* 0x000000ff1500720c */ /* 0x000fc40001fa4270 */
[----:B------:R-:W-:Y:S02]  /*62a0*/  IADD3 R30, P1, R26, UR12, RZ ;  /* 0x0000000c1a1e7c10 */ /* 0x000fe4000ff3e0ff */
[----:B------:R-:W-:Y:S01]  /*62b0*/  ISETP.GT.AND P0, PT, R21, 0x8, P2 ;  /* 0x000000081500780c */ /* 0x000fe20001704270 */
[----:B0-----:R-:W-:Y:S01]  /*62c0*/  FMUL R35, R84, R6 ;  /* 0x0000000654237220 */ /* 0x001fe20000400000 */
[----:B------:R-:W-:Y:S02]  /*62d0*/  IADD3 R32, P2, R28, UR12, RZ ;  /* 0x0000000c1c207c10 */ /* 0x000fe4000ff5e0ff */
[----:B------:R-:W-:Y:S02]  /*62e0*/  IADD3.X R31, R27, UR7, RZ, P1, !PT ;  /* 0x000000071b1f7c10 */ /* 0x000fe40008ffe4ff */
[----:B------:R-:W-:Y:S02]  /*62f0*/  IADD3.X R33, R29, UR7, RZ, P2, !PT ;  /* 0x000000071d217c10 */ /* 0x000fe400097fe4ff */
[----:B------:R-:W-:Y:S01]  /*6300*/  ISETP.GT.AND P3, PT, R21, 0x8, P3 ;  /* 0x000000081500780c */ /* 0x000fe20001f64270 */
[----:B------:R0:W-:Y:S01]  /*6310*/  @P6 STG.E desc[UR18][R30.64], R37 ;  /* 0x000000251e006986 */ /* 0x0001e2000c101912 */
[----:B------:R-:W-:-:S02]  /*6320*/  IADD3 R22, P6, R26, UR23, RZ ;  /* 0x000000171a167c10 */ /* 0x000fc4000ffde0ff */
[----:B------:R-:W-:Y:S01]  /*6330*/  ISETP.GT.AND P1, PT, R20, 0x78, PT ;  /* 0x000000781400780c */ /* 0x000fe20003f24270 */
[----:B------:R-:W-:Y:S01]  /*6340*/  @P5 STG.E desc[UR18][R32.64], R81 ;  /* 0x0000005120005986 */ /* 0x000fe2000c101912 */
[----:B-1----:R-:W-:Y:S02]  /*6350*/  IADD3 R24, P5, R28, UR23, RZ ;  /* 0x000000171c187c10 */ /* 0x002fe4000ffbe0ff */
[----:B------:R-:W-:Y:S01]  /*6360*/  IADD3.X R23, R27, UR21, RZ, P6, !PT ;  /* 0x000000151b177c10 */ /* 0x000fe2000b7fe4ff */
[-C--:B------:R-:W-:Y:S01]  /*6370*/  FMUL R27, R82, R6.reuse ;  /* 0x00000006521b7220 */ /* 0x080fe20000400000 */
[----:B------:R-:W-:Y:S02]  /*6380*/  IADD3.X R25, R29, UR21, RZ, P5, !PT ;  /* 0x000000151d197c10 */ /* 0x000fe4000affe4ff */
[----:B------:R-:W-:Y:S01]  /*6390*/  ISETP.GT.AND P2, PT, R20, 0x79, PT ;  /* 0x000000791400780c */ /* 0x000fe20003f44270 */
[----:B0-----:R-:W-:Y:S01]  /*63a0*/  FMUL R37, R86, R6 ;  /* 0x0000000656257220 */ /* 0x001fe20000400000 */
[----:B------:R0:W-:Y:S01]  /*63b0*/  @P0 STG.E desc[UR18][R22.64], R27 ;  /* 0x0000001b16000986 */ /* 0x0001e2000c101912 */
[----:B------:R-:W-:-:S02]  /*63c0*/  ISETP.GT.AND P0, PT, R21, RZ, P1 ;  /* 0x000000ff1500720c */ /* 0x000fc40000f04270 */
[C---:B------:R-:W-:Y:S01]  /*63d0*/  ISETP.GT.AND P5, PT, R21.reuse, RZ, P2 ;  /* 0x000000ff1500720c */ /* 0x040fe200017a4270 */
[----:B------:R1:W-:Y:S01]  /*63e0*/  @P3 STG.E desc[UR18][R24.64], R83 ;  /* 0x0000005318003986 */ /* 0x0003e2000c101912 */
[----:B------:R-:W-:Y:S02]  /*63f0*/  IADD3 R20, P6, R30, UR12, RZ ;  /* 0x0000000c1e147c10 */ /* 0x000fe4000ffde0ff */
[C---:B------:R-:W-:Y:S02]  /*6400*/  ISETP.GT.AND P1, PT, R21.reuse, 0x8, P1 ;  /* 0x000000081500780c */ /* 0x040fe40000f24270 */
[----:B------:R-:W-:Y:S02]  /*6410*/  ISETP.GT.AND P2, PT, R21, 0x8, P2 ;  /* 0x000000081500780c */ /* 0x000fe40001744270 */
[----:B------:R-:W-:Y:S02]  /*6420*/  IADD3.X R21, R31, UR7, RZ, P6, !PT ;  /* 0x000000071f157c10 */ /* 0x000fe4000b7fe4ff */
[----:B0-----:R-:W-:-:S02]  /*6430*/  IADD3 R22, P3, R32, UR12, RZ ;  /* 0x0000000c20167c10 */ /* 0x001fc4000ff7e0ff */
[----:B------:R-:W-:Y:S01]  /*6440*/  IADD3 R26, P6, R30, UR23, RZ ;  /* 0x000000171e1a7c10 */ /* 0x000fe2000ffde0ff */
[----:B------:R1:W-:Y:S01]  /*6450*/  @P0 STG.E desc[UR18][R20.64], R35 ;  /* 0x0000002314000986 */ /* 0x0003e2000c101912 */
[----:B------:R-:W-:Y:S02]  /*6460*/  IADD3.X R23, R33, UR7, RZ, P3, !PT ;  /* 0x0000000721177c10 */ /* 0x000fe40009ffe4ff */
[----:B------:R-:W-:Y:S02]  /*6470*/  IADD3 R28, P3, R32, UR23, RZ ;  /* 0x00000017201c7c10 */ /* 0x000fe4000ff7e0ff */
[----:B------:R-:W-:Y:S01]  /*6480*/  IADD3.X R27, R31, UR21, RZ, P6, !PT ;  /* 0x000000151f1b7c10 */ /* 0x000fe2000b7fe4ff */
[----:B------:R1:W-:Y:S01]  /*6490*/  @P5 STG.E desc[UR18][R22.64], R85 ;  /* 0x0000005516005986 */ /* 0x0003e2000c101912 */
[----:B------:R-:W-:-:S03]  /*64a0*/  IADD3.X R29, R33, UR21, RZ, P3, !PT ;  /* 0x00000015211d7c10 */ /* 0x000fc60009ffe4ff */
[----:B------:R1:W-:Y:S04]  /*64b0*/  @P1 STG.E desc[UR18][R26.64], R37 ;  /* 0x000000251a001986 */ /* 0x0003e8000c101912 */
[----:B------:R1:W-:Y:S02]  /*64c0*/  @P2 STG.E desc[UR18][R28.64], R87 ;  /* 0x000000571c002986 */ /* 0x0003e4000c101912 */
.L_x_149:
[----:B------:R-:W-:Y:S05]  /*64d0*/  BSYNC B0 ;  /* 0x0000000000007941 */ /* 0x000fea0003800000 */
.L_x_21:
[----:B------:R-:W-:Y:S01]  /*64e0*/  IADD3 R2, P0, R2, UR14, RZ ;  /* 0x0000000e02027c10 */ /* 0x000fe2000ff1e0ff */
[----:B------:R-:W-:Y:S01]  /*64f0*/  ULDC.64 UR8, c[0x0][0x750] ;  /* 0x0001d40000087ab9 */ /* 0x000fe20000000a00 */
[----:B01----:R-:W-:Y:S01]  /*6500*/  PRMT R20, RZ, 0x7610, R20 ;  /* 0x00007610ff147816 */ /* 0x003fe20000000014 */
[----:B------:R-:W-:Y:S01]  /*6510*/  IMAD.MOV.U32 R21, RZ, RZ, -0x1 ;  /* 0xffffffffff157424 */ /* 0x000fe200078e00ff */
[----:B------:R-:W-:Y:S01]  /*6520*/  IADD3.X R3, R3, UR4, RZ, P0, !PT ;  /* 0x0000000403037c10 */ /* 0x000fe200087fe4ff */
[----:B------:R-:W-:Y:S01]  /*6530*/  IMAD.MOV.U32 R22, RZ, RZ, -0x1 ;  /* 0xffffffffff167424 */ /* 0x000fe200078e00ff */
[----:B------:R-:W-:-:S04]  /*6540*/  ISETP.GE.U32.AND P0, PT, R2, UR8, PT ;  /* 0x0000000802007c0c */ /* 0x000fc8000bf06070 */
[----:B------:R-:W-:-:S13]  /*6550*/  ISETP.GE.U32.AND.EX P0, PT, R3, UR9, PT, P0 ;  /* 0x0000000903007c0c */ /* 0x000fda000bf06100 */
[----:B------:R-:W-:Y:S05]  /*6560*/  @P0 BRA `(.L_x_150) ;  /* 0x00000004004c0947 */ /* 0x000fea0003800000 */
[----:B---3--:R-:W0:Y:S01]  /*6570*/  LDC.64 R26, c[0x0][0x728] ;  /* 0x0001ca00ff1a7b82 */ /* 0x008e220000000a00 */
[----:B--2---:R-:W1:Y:S01]  /*6580*/  S2R R31, SR_CTAID.X ;  /* 0x00000000001f7919 */ /* 0x004e620000002500 */
[----:B----4-:R-:W-:Y:S02]  /*6590*/  IMAD.MOV.U32 R24, RZ, RZ, R2 ;  /* 0x000000ffff187224 */ /* 0x010fe400078e0002 */
[----:B------:R-:W-:Y:S01]  /*65a0*/  IMAD.MOV.U32 R25, RZ, RZ, R3 ;  /* 0x000000ffff197224 */ /* 0x000fe200078e0003 */
[----:B------:R-:W2:Y:S03]  /*65b0*/  S2R R34, SR_CTAID.Y ;  /* 0x0000000000227919 */ /* 0x000ea60000002600 */
[----:B------:R-:W3:Y:S08]  /*65c0*/  LDC R30, c[0x0][0x730] ;  /* 0x0001cc00ff1e7b82 */ /* 0x000ef00000000800 */
[----:B------:R-:W4:Y:S01]  /*65d0*/  LDC.64 R32, c[0x0][0x720] ;  /* 0x0001c800ff207b82 */ /* 0x000f220000000a00 */
[----:B0-----:R-:W-:-:S04]  /*65e0*/  ISETP.NE.U32.AND P0, PT, R26, RZ, PT ;  /* 0x000000ff1a00720c */ /* 0x001fc80003f05070 */
[----:B------:R-:W-:-:S13]  /*65f0*/  ISETP.NE.AND.EX P0, PT, R27, RZ, PT, P0 ;  /* 0x000000ff1b00720c */ /* 0x000fda0003f05300 */
[----:B-1234-:R-:W-:Y:S05]  /*6600*/  @!P0 BRA `(.L_x_151) ;  /* 0x0000000000288947 */ /* 0x01efea0003800000 */
        /* <DEDUP_REMOVED lines=10> */
.L_x_151:
[-CC-:B------:R-:W-:Y:S01]  /*66b0*/  SHF.R.U64 R28, R24, R30.reuse, R25.reuse ;  /* 0x0000001e181c7219 */ /* 0x180fe20000001219 */
[----:B------:R-:W0:Y:S01]  /*66c0*/  LDC.64 R38, c[0x0][0x740] ;  /* 0x0001d000ff267b82 */ /* 0x000e220000000a00 */
[----:B------:R-:W-:Y:S01]  /*66d0*/  SHF.R.U32.HI R19, RZ, R30, R25 ;  /* 0x0000001eff137219 */ /* 0x000fe20000011619 */
[----:B------:R-:W-:Y:S01]  /*66e0*/  ULDC UR8, c[0x0][0x150] ;  /* 0x0000540000087ab9 */ /* 0x000fe20000000800 */
[----:B------:R-:W-:Y:S02]  /*66f0*/  IADD3 R23, P0, RZ, -R28, RZ ;  /* 0x8000001cff177210 */ /* 0x000fe40007f1e0ff */
[----:B------:R-:W-:-:S03]  /*6700*/  I2FP.F32.U32 R25, R31 ;  /* 0x0000001f00197245 */ /* 0x000fc60000201000 */
[----:B------:R-:W1:Y:S01]  /*6710*/  LDC R24, c[0x0][0x718] ;  /* 0x0001c600ff187b82 */ /* 0x000e620000000800 */
        /* <DEDUP_REMOVED lines=10> */
[----:B------:R-:W-:Y:S02]  /*67c0*/  I2FP.F32.U32 R21, R34 ;  /* 0x0000002200157245 */ /* 0x000fe40000201000 */
[----:B0-----:R-:W-:-:S03]  /*67d0*/  ISETP.NE.U32.AND P0, PT, R38, RZ, PT ;  /* 0x000000ff2600720c */ /* 0x001fc60003f05070 */
[----:B------:R-:W-:Y:S01]  /*67e0*/  FMUL R23, R21, UR8 ;  /* 0x0000000815177c20 */ /* 0x000fe20008400000 */
[----:B------:R-:W-:Y:S01]  /*67f0*/  ISETP.NE.AND.EX P0, PT, R39, RZ, PT, P0 ;  /* 0x000000ff2700720c */ /* 0x000fe20003f05300 */
[----:B------:R-:W0:Y:S01]  /*6800*/  LDC R22, c[0x0][0x144] ;  /* 0x00005100ff167b82 */ /* 0x000e220000000800 */
[-CC-:B-1----:R-:W-:Y:S01]  /*6810*/  SHF.R.U64 R26, R20, R24.reuse, R19.reuse ;  /* 0x00000018141a7219 */ /* 0x182fe20000001213 */
[----:B------:R1:W0:Y:S01]  /*6820*/  F2I.U32.TRUNC.NTZ R32, R23 ;  /* 0x0000001700207305 */ /* 0x000222000020f000 */
[----:B------:R-:W-:Y:S01]  /*6830*/  SHF.R.U32.HI R19, RZ, R24, R19 ;  /* 0x00000018ff137219 */ /* 0x000fe20000011613 */
[----:B---3--:R-:W-:-:S04]  /*6840*/  IMAD.MOV R25, RZ, RZ, -R25 ;  /* 0x000000ffff197224 */ /* 0x008fc800078e0a19 */
[----:B------:R-:W3:Y:S01]  /*6850*/  LDC R33, c[0x0][0x148] ;  /* 0x00005200ff217b82 */ /* 0x000ee20000000800 */
[-CC-:B--2---:R-:W-:Y:S02]  /*6860*/  SHF.R.U64 R29, R26, R30.reuse, R19.reuse ;  /* 0x0000001e1a1d7219 */ /* 0x184fe40000001213 */
[----:B------:R-:W-:-:S05]  /*6870*/  SHF.R.U32.HI R20, RZ, R30, R19 ;  /* 0x0000001eff147219 */ /* 0x000fca0000011613 */
[----:B------:R-:W2:Y:S01]  /*6880*/  LDC R35, c[0x0][0x748] ;  /* 0x0001d200ff237b82 */ /* 0x000ea20000000800 */
[-CC-:B----4-:R-:W-:Y:S02]  /*6890*/  SHF.R.U64 R30, R29, R27.reuse, R20.reuse ;  /* 0x0000001b1d1e7219 */ /* 0x190fe40000001214 */
[----:B------:R-:W-:-:S03]  /*68a0*/  SHF.R.U32.HI R21, RZ, R27, R20 ;  /* 0x0000001bff157219 */ /* 0x000fc60000011614 */
[----:B------:R-:W-:Y:S02]  /*68b0*/  IMAD.MOV.U32 R20, RZ, RZ, R30 ;  /* 0x000000ffff147224 */ /* 0x000fe400078e001e */
[----:B------:R-:W4:Y:S01]  /*68c0*/  LDC R37, c[0x0][0x738] ;  /* 0x0001ce00ff257b82 */ /* 0x000f220000000800 */
[----:B0-----:R-:W-:-:S07]  /*68d0*/  IMAD R36, R22, R25, R31 ;  /* 0x0000001916247224 */ /* 0x001fce00078e021f */
[----:B------:R-:W0:Y:S08]  /*68e0*/  LDC R40, c[0x0][0x710] ;  /* 0x0001c400ff287b82 */ /* 0x000e300000000800 */
        /* <DEDUP_REMOVED lines=12> */
.L_x_152:
[----:B--2---:R-:W-:Y:S01]  /*69b0*/  SHF.R.U64 R19, R20, R35, R21 ;  /* 0x0000002314137219 */ /* 0x004fe20000001215 */
[----:B------:R-:W-:Y:S01]  /*69c0*/  IMAD.MOV R32, RZ, RZ, -R32 ;  /* 0x000000ffff207224 */ /* 0x000fe200078e0a20 */
[----:B------:R-:W-:Y:S02]  /*69d0*/  LOP3.LUT R20, R29, R8, RZ, 0xc0, !PT ;  /* 0x000000081d147212 */ /* 0x000fe400078ec0ff */
[----:B------:R-:W-:Y:S01]  /*69e0*/  LOP3.LUT R23, R26, R9, RZ, 0xc0, !PT ;  /* 0x000000091a177212 */ /* 0x000fe200078ec0ff */
[----:B------:R-:W-:Y:S02]  /*69f0*/  IMAD.MOV R21, RZ, RZ, -R19 ;  /* 0x000000ffff157224 */ /* 0x000fe400078e0a13 */
[----:B------:R-:W-:Y:S02]  /*6a00*/  IMAD R19, R15, R19, R20 ;  /* 0x000000130f137224 */ /* 0x000fe400078e0214 */
[----:B------:R-:W-:Y:S02]  /*6a10*/  @P4 IMAD R36, R33, R32, R34 ;  /* 0x0000002021244224 */ /* 0x000fe400078e0222 */
[----:B----4-:R-:W-:-:S02]  /*6a20*/  IMAD R20, R21, R37, R30 ;  /* 0x0000002515147224 */ /* 0x010fc400078e021e */
[----:B------:R-:W-:Y:S02]  /*6a30*/  IMAD.MOV.U32 R21, RZ, RZ, 0x1 ;  /* 0x00000001ff157424 */ /* 0x000fe400078e00ff */
[----:B0-----:R-:W-:Y:S02]  /*6a40*/  IMAD R19, R19, R40, R36 ;  /* 0x0000002813137224 */ /* 0x001fe400078e0224 */
[----:B------:R-:W-:Y:S01]  /*6a50*/  IMAD R22, R20, R41, R23 ;  /* 0x0000002914167224 */ /* 0x000fe200078e0217 */
[----:B------:R-:W-:-:S04]  /*6a60*/  PRMT R20, R21, 0x7610, R20 ;  /* 0x0000761015147816 */ /* 0x000fc80000000014 */
[----:B------:R-:W-:Y:S02]  /*6a70*/  SEL R21, R22, R19, !P4 ;  /* 0x0000001316157207 */ /* 0x000fe40006000000 */
[----:B------:R-:W-:Y:S01]  /*6a80*/  SEL R19, R19, R22, !P4 ;  /* 0x0000001613137207 */ /* 0x000fe20006000000 */
[----:B------:R-:W-:-:S07]  /*6a90*/  IMAD.MOV.U32 R22, RZ, RZ, R28 ;  /* 0x000000ffff167224 */ /* 0x000fce00078e001c */
.L_x_150:
[----:B------:R-:W-:Y:S01]  /*6aa0*/  IMAD.IADD R12, R11, 0x1, R12 ;  /* 0x000000010b0c7824 */ /* 0x000fe200078e020c */
[----:B------:R-:W-:-:S04]  /*6ab0*/  LOP3.LUT P2, RZ, R20, 0xff, RZ, 0xc0, !PT ;  /* 0x000000ff14ff7812 */ /* 0x000fc8000784c0ff */
[----:B----4-:R-:W-:Y:S02]  /*6ac0*/  SHF.R.U32.HI R23, RZ, 0x2, R12 ;  /* 0x00000002ff177819 */ /* 0x010fe4000001160c */
[----:B------:R-:W-:Y:S02]  /*6ad0*/  ISETP.GT.U32.AND P0, PT, R12, 0x3, PT ;  /* 0x000000030c00780c */ /* 0x000fe40003f04070 */
[----:B------:R-:W-:Y:S02]  /*6ae0*/  LOP3.LUT R23, R23, 0x1, RZ, 0xc0, !PT ;  /* 0x0000000117177812 */ /* 0x000fe400078ec0ff */
[----:B------:R-:W-:Y:S02]  /*6af0*/  ISETP.LT.U32.AND P0, PT, R11, 0x4, P0 ;  /* 0x000000040b00780c */ /* 0x000fe40000701070 */
[----:B------:R-:W-:Y:S02]  /*6b00*/  ISETP.NE.U32.AND P1, PT, R23, 0x1, PT ;  /* 0x000000011700780c */ /* 0x000fe40003f25070 */
[----:B------:R-:W-:-:S02]  /*6b10*/  SEL R20, RZ, 0x1, !P0 ;  /* 0x00000001ff147807 */ /* 0x000fc40004000000 */
[----:B------:R-:W-:Y:S02]  /*6b20*/  ISETP.GT.U32.AND P1, PT, R11, 0x3, !P1 ;  /* 0x000000030b00780c */ /* 0x000fe40004f24070 */
[----:B------:R-:W-:Y:S02]  /*6b30*/  LOP3.LUT R12, R12, 0x3, RZ, 0xc0, !PT ;  /* 0x000000030c0c7812 */ /* 0x000fe400078ec0ff */
[----:B------:R-:W-:-:S04]  /*6b40*/  SEL R23, RZ, 0x1, !P1 ;  /* 0x00000001ff177807 */ /* 0x000fc80004800000 */
[----:B------:R-:W-:Y:S01]  /*6b50*/  LOP3.LUT R13, R23, R13, R20, 0x96, !PT ;  /* 0x0000000d170d7212 */ /* 0x000fe200078e9614 */
[----:B------:R-:W-:Y:S06]  /*6b60*/  @P2 BRA `(.L_x_153) ;  /* 0xffffffa400bc2947 */ /* 0x000fec000383ffff */
[----:B------:R-:W-:Y:S05]  /*6b70*/  EXIT ;  /* 0x000000000000794d */ /* 0x000fea0003800000 */
.L_x_3:
        /* <DEDUP_REMOVED lines=26> */
.L_x_155:
        /* <DEDUP_REMOVED lines=14> */
[----:B------:R-:W-:Y:S02]  /*6e00*/  IMAD R9, R13, R21, R12 ;  /* 0x000000150d097224 */ /* 0x000fe400078e020c */
[----:B------:R-:W-:Y:S02]  /*6e10*/  IMAD.MOV.U32 R12, RZ, RZ, -0x1 ;  /* 0xffffffffff0c7424 */ /* 0x000fe400078e00ff */
[----:B------:R-:W-:Y:S01]  /*6e20*/  IMAD.IADD R9, R11, 0x1, R9 ;  /* 0x000000010b097824 */ /* 0x000fe200078e0209 */
[----:B------:R-:W4:Y:S01]  /*6e30*/  LDC R20, c[0x0][0x708] ;  /* 0x0001c200ff147b82 */ /* 0x000f220000000800 */
[----:B------:R-:W-:-:S02]  /*6e40*/  I2FP.F32.U32 R11, R7 ;  /* 0x00000007000b7245 */ /* 0x000fc40000201000 */
[----:B0-----:R-:W-:-:S03]  /*6e50*/  ISETP.NE.U32.AND P0, PT, R24, RZ, PT ;  /* 0x000000ff1800720c */ /* 0x001fc60003f05070 */
[----:B------:R-:W-:Y:S01]  /*6e60*/  FMUL R11, R11, UR5 ;  /* 0x000000050b0b7c20 */ /* 0x000fe20008400000 */
[----:B------:R-:W-:Y:S01]  /*6e70*/  ISETP.NE.AND.EX P0, PT, R25, RZ, PT, P0 ;  /* 0x000000ff1900720c */ /* 0x000fe20003f05300 */
[----:B------:R-:W0:Y:S01]  /*6e80*/  LDC R13, c[0x0][0x758] ;  /* 0x0001d600ff0d7b82 */ /* 0x000e220000000800 */
[-C--:B-1----:R-:W-:Y:S01]  /*6e90*/  SHF.R.U64 R14, R10, R16.reuse, R9 ;  /* 0x000000100a0e7219 */ /* 0x082fe20000001209 */
[----:B---3--:R-:W-:Y:S01]  /*6ea0*/  IMAD.MOV R10, RZ, RZ, -R15 ;  /* 0x000000ffff0a7224 */ /* 0x008fe200078e0a0f */
[----:B------:R-:W-:Y:S02]  /*6eb0*/  SHF.R.U32.HI R9, RZ, R16, R9 ;  /* 0x00000010ff097219 */ /* 0x000fe40000011609 */
[----:B------:R1:W3:Y:S03]  /*6ec0*/  F2I.U32.TRUNC.NTZ R16, R11 ;  /* 0x0000000b00107305 */ /* 0x0002e6000020f000 */
[----:B------:R-:W1:Y:S01]  /*6ed0*/  LDC R18, c[0x0][0x148] ;  /* 0x00005200ff127b82 */ /* 0x000e620000000800 */
[----:B--2---:R-:W-:-:S02]  /*6ee0*/  IMAD R23, R19, R10, R8 ;  /* 0x0000000a13177224 */ /* 0x004fc400078e0208 */
[----:B------:R-:W-:-:S05]  /*6ef0*/  IMAD.MOV.U32 R10, RZ, RZ, 0x1 ;  /* 0x00000001ff0a7424 */ /* 0x000fca00078e00ff */
[----:B------:R-:W2:Y:S01]  /*6f00*/  LDC R22, c[0x0][0x700] ;  /* 0x0001c000ff167b82 */ /* 0x000ea20000000800 */
[-CC-:B----4-:R-:W-:Y:S02]  /*6f10*/  SHF.R.U64 R19, R14, R20.reuse, R9.reuse ;  /* 0x000000140e137219 */ /* 0x190fe40000001209 */
[----:B------:R-:W-:-:S05]  /*6f20*/  SHF.R.U32.HI R8, RZ, R20, R9 ;  /* 0x00000014ff087219 */ /* 0x000fca0000011609 */
[----:B------:R-:W4:Y:S01]  /*6f30*/  LDC R26, c[0x0][0x748] ;  /* 0x0001d200ff1a7b82 */ /* 0x000f220000000800 */
[-CC-:B0-----:R-:W-:Y:S02]  /*6f40*/  SHF.R.U64 R21, R19, R13.reuse, R8.reuse ;  /* 0x0000000d13157219 */ /* 0x181fe40000001208 */
[-C--:B------:R-:W-:Y:S02]  /*6f50*/  SHF.L.U32 R12, R12, R13.reuse, RZ ;  /* 0x0000000d0c0c7219 */ /* 0x080fe400000006ff */
[-C--:B------:R-:W-:Y:S01]  /*6f60*/  SHF.R.U32.HI R9, RZ, R13.reuse, R8 ;  /* 0x0000000dff097219 */ /* 0x080fe20000011608 */
[----:B------:R-:W-:Y:S01]  /*6f70*/  IMAD.MOV.U32 R8, RZ, RZ, R21 ;  /* 0x000000ffff087224 */ /* 0x000fe200078e0015 */
[----:B------:R-:W-:Y:S01]  /*6f80*/  SHF.L.U32 R20, R10, R13, RZ ;  /* 0x0000000d0a147219 */ /* 0x000fe200000006ff */
[----:B------:R-:W0:Y:S01]  /*6f90*/  LDC R27, c[0x0][0x738] ;  /* 0x0001ce00ff1b7b82 */ /* 0x000e220000000800 */
[----:B------:R-:W-:-:S07]  /*6fa0*/  LOP3.LUT R28, RZ, R12, RZ, 0x33, !PT ;  /* 0x0000000cff1c7212 */ /* 0x000fce00078e33ff */
        /* <DEDUP_REMOVED lines=12> */
.L_x_156:
        /* <DEDUP_REMOVED lines=15> */
.L_x_154:
[----:B------:R-:W-:-:S08]  /*7160*/  NOP ;  /* 0x0000000000007918 */ /* 0x000fd00000000000 */
[----:B------:R-:W0:-:S00]  /*7170*/  USETMAXREG.DEALLOC.CTAPOOL 0x28 ;  /* 0x00000028000079c8 */ /* 0x000e0000080e0500 */
[----:B0-----:R-:W-:-:S13]  /*7180*/  ISETP.NE.AND P0, PT, R6, RZ, PT ;  /* 0x000000ff0600720c */ /* 0x001fda0003f05270 */
[----:B------:R-:W-:Y:S05]  /*7190*/  @P0 EXIT ;  /* 0x000000000000094d */ /* 0x000fea0003800000 */
[----:B------:R-:W-:Y:S01]  /*71a0*/  LOP3.LUT P0, RZ, R10, 0xff, RZ, 0xc0, !PT ;  /* 0x000000ff0aff7812 */ /* 0x000fe2000780c0ff */
[----:B------:R-:W-:Y:S02]  /*71b0*/  IMAD.MOV.U32 R11, RZ, RZ, 0x1 ;  /* 0x00000001ff0b7424 */ /* 0x000fe400078e00ff */
[----:B------:R-:W-:-:S10]  /*71c0*/  IMAD.MOV.U32 R10, RZ, RZ, RZ ;  /* 0x000000ffff0a7224 */ /* 0x000fd400078e00ff */
[----:B------:R-:W-:Y:S05]  /*71d0*/  @!P0 BRA `(.L_x_157) ;  /* 0x0000000c006c8947 */ /* 0x000fea0003800000 */
[----:B------:R-:W0:Y:S01]  /*71e0*/  LDC R6, c[0x0][0x28c] ;  /* 0x0000a300ff067b82 */ /* 0x000e220000000800 */
[----:B------:R-:W-:Y:S01]  /*71f0*/  LOP3.LUT P0, RZ, R4, 0x1f, RZ, 0xc0, !PT ;  /* 0x0000001f04ff7812 */ /* 0x000fe2000780c0ff */
[----:B------:R-:W-:Y:S01]  /*7200*/  ULDC UR6, c[0x0][0x758] ;  /* 0x0001d60000067ab9 */ /* 0x000fe20000000800 */
[----:B------:R-:W-:Y:S01]  /*7210*/  UMOV UR7, 0xffffffff ;  /* 0xffffffff00077882 */ /* 0x000fe20000000000 */
[----:B------:R-:W-:Y:S01]  /*7220*/  BSSY B0, `(.L_x_157) ;  /* 0x00000d6000007945 */ /* 0x000fe20003800000 */
[----:B------:R-:W-:Y:S01]  /*7230*/  USHF.L.U32 UR7, UR7, UR6, URZ ;  /* 0x0000000607077299 */ /* 0x000fe2000800063f */
[C---:B------:R-:W-:Y:S01]  /*7240*/  ISETP.NE.AND P3, PT, R5.reuse, RZ, PT ;  /* 0x000000ff0500720c */ /* 0x040fe20003f65270 */
[----:B------:R-:W-:Y:S01]  /*7250*/  IMAD.MOV.U32 R14, RZ, RZ, 0x1 ;  /* 0x00000001ff0e7424 */ /* 0x000fe200078e00ff */
[----:B------:R-:W-:Y:S01]  /*7260*/  ISETP.NE.OR P0, PT, R5, RZ, !P0 ;  /* 0x000000ff0500720c */ /* 0x000fe20004705670 */
[----:B------:R-:W-:Y:S01]  /*7270*/  IMAD.MOV.U32 R11, RZ, RZ, 0x1 ;  /* 0x00000001ff0b7424 */ /* 0x000fe200078e00ff */
[----:B------:R-:W-:Y:S01]  /*7280*/  LOP3.LUT R17, R0, 0x2, RZ, 0xfc, !PT ;  /* 0x0000000200117812 */ /* 0x000fe200078efcff */
[----:B------:R-:W-:Y:S01]  /*7290*/  IMAD.MOV.U32 R10, RZ, RZ, RZ ;  /* 0x000000ffff0a7224 */ /* 0x000fe200078e00ff */
[----:B------:R-:W-:Y:S01]  /*72a0*/  ULDC UR5, c[0x0][0x700] ;  /* 0x0001c00000057ab9 */ /* 0x000fe20000000800 */
[----:B------:R-:W-:Y:S01]  /*72b0*/  UMOV UR8, 0x1 ;  /* 0x0000000100087882 */ /* 0x000fe20000000000 */
[----:B------:R-:W-:-:S02]  /*72c0*/  UIADD3 UR5, UR5, -0x1, URZ ;  /* 0xffffffff05057890 */ /* 0x000fc4000fffe03f */
[----:B------:R-:W-:Y:S02]  /*72d0*/  USHF.L.U32 UR6, UR8, UR6, URZ ;  /* 0x0000000608067299 */ /* 0x000fe4000800063f */
[----:B------:R-:W-:Y:S01]  /*72e0*/  ULOP3.LUT UR7, URZ, UR7, URZ, 0x33, !UPT ;  /* 0x000000073f077292 */ /* 0x000fe2000f8e333f */
[----:B------:R-:W-:Y:S01]  /*72f0*/  ULDC.64 UR42, c[0x0][0x198] ;  /* 0x00006600002a7ab9 */ /* 0x000fe20000000a00 */
[----:B0-----:R-:W-:-:S05]  /*7300*/  VIADD R6, R6, 0x7f ;  /* 0x0000007f06067836 */ /* 0x001fca0000000000 */
[----:B------:R-:W-:-:S04]  /*7310*/  SHF.R.S32.HI R7, RZ, 0x1f, R6 ;  /* 0x0000001fff077819 */ /* 0x000fc80000011406 */
[----:B------:R-:W-:-:S04]  /*7320*/  LEA.HI R7, R7, R6, RZ, 0x7 ;  /* 0x0000000607077211 */ /* 0x000fc800078f38ff */
[----:B------:R-:W-:-:S05]  /*7330*/  SHF.R.S32.HI R15, RZ, 0x7, R7 ;  /* 0x00000007ff0f7819 */ /* 0x000fca0000011407 */
[----:B------:R-:W-:-:S07]  /*7340*/  VIADD R13, R15, 0x1 ;  /* 0x000000010f0d7836 */ /* 0x000fce0000000000 */
.L_x_169:
[----:B------:R-:W-:-:S03]  /*7350*/  UMOV UR8, 0xffffffff ;  /* 0xffffffff00087882 */ /* 0x000fc60000000000 */
[----:B------:R-:W-:Y:S05]  /*7360*/  BRA.DIV UR8, `(.L_x_158) ;  /* 0x0000000e08e07947 */ /* 0x000fea000b800000 */
[----:B------:R-:W-:-:S13]  /*7370*/  ELECT P1, URZ, PT ;  /* 0x00000000003f782f */ /* 0x000fda0003820000 */
.L_x_180:
[----:B------:R-:W0:Y:S01]  /*7380*/  LDC R4, c[0x0][0x28c] ;  /* 0x0000a300ff047b82 */ /* 0x000e220000000800 */
[----:B------:R-:W-:Y:S01]  /*7390*/  BSSY B1, `(.L_x_159) ;  /* 0x000004c000017945 */ /* 0x000fe20003800000 */
[----:B0-----:R-:W-:-:S13]  /*73a0*/  ISETP.LT.OR P1, PT, R4, 0x1, !P1 ;  /* 0x000000010400780c */ /* 0x001fda0004f21670 */
[----:B------:R-:W-:Y:S05]  /*73b0*/  @P1 BRA `(.L_x_160) ;  /* 0x0000000400241947 */ /* 0x000fea0003800000 */
[----:B------:R-:W-:Y:S02]  /*73c0*/  IMAD.SHL.U32 R23, R16, 0x100, RZ ;  /* 0x0000010010177824 */ /* 0x000fe400078e00ff */
[----:B------:R-:W-:Y:S02]  /*73d0*/  IMAD.SHL.U32 R18, R18, 0x80, RZ ;  /* 0x0000008012127824 */ /* 0x000fe400078e00ff */
[----:B------:R-:W-:Y:S02]  /*73e0*/  IMAD.SHL.U32 R16, R16, 0x80, RZ ;  /* 0x0000008010107824 */ /* 0x000fe400078e00ff */
[----:B------:R-:W-:Y:S02]  /*73f0*/  IMAD.MOV.U32 R19, RZ, RZ, RZ ;  /* 0x000000ffff137224 */ /* 0x000fe400078e00ff */
[----:B------:R-:W-:Y:S02]  /*7400*/  IMAD.MOV.U32 R21, RZ, RZ, 0x40 ;  /* 0x00000040ff157424 */ /* 0x000fe400078e00ff */
[----:B------:R-:W-:-:S02]  /*7410*/  IMAD.MOV.U32 R4, RZ, RZ, R13 ;  /* 0x000000ffff047224 */ /* 0x000fc400078e000d */
[----:B------:R-:W-:Y:S02]  /*7420*/  IMAD.MOV.U32 R5, RZ, RZ, R11 ;  /* 0x000000ffff057224 */ /* 0x000fe400078e000b */
[----:B------:R-:W-:Y:S02]  /*7430*/  IMAD.MOV.U32 R6, RZ, RZ, R10 ;  /* 0x000000ffff067224 */ /* 0x000fe400078e000a */
[----:B------:R-:W-:-:S07]  /*7440*/  IMAD.MOV.U32 R22, RZ, RZ, RZ ;  /* 0x000000ffff167224 */ /* 0x000fce00078e00ff */
.L_x_164:
[----:B------:R-:W0:Y:S01]  /*7450*/  S2R R8, SR_CgaCtaId ;  /* 0x0000000000087919 */ /* 0x000e220000008800 */
[----:B------:R-:W-:-:S04]  /*7460*/  MOV R7, 0x400 ;  /* 0x0000040000077802 */ /* 0x000fc80000000f00 */
[----:B0-----:R-:W-:Y:S02]  /*7470*/  LEA R9, R8, R7, 0x18 ;  /* 0x0000000708097211 */ /* 0x001fe400078ec0ff */
[----:B------:R-:W-:Y:S01]  /*7480*/  SHF.L.U32 R7, R5, 0x1f, RZ ;  /* 0x0000001f05077819 */ /* 0x000fe200000006ff */
[----:B------:R-:W0:Y:S02]  /*7490*/  @!P3 LDC R8, c[0x0][0x640] ;  /* 0x00019000ff08bb82 */ /* 0x000e240000000800 */
[----:B------:R-:W-:-:S04]  /*74a0*/  IMAD R20, R6, 0x8, R9 ;  /* 0x0000000806147824 */ /* 0x000fc800078e0209 */
[----:B------:R-:W1:Y:S02]  /*74b0*/  SYNCS.PHASECHK.TRANS64.TRYWAIT P1, [R20+URZ+0x20], R7 ;  /* 0x00002007140075a7 */ /* 0x000e64000802017f */
[----:B-1----:R-:W-:Y:S05]  /*74c0*/  @!P1 BRA `(.L_x_161) ;  /* 0x0000000c00a89947 */ /* 0x002fea0003800000 */
.L_x_181:
[----:B-1----:R-:W-:Y:S01]  /*74d0*/  PRMT R7, R17, 0x9910, RZ ;  /* 0x0000991011077816 */ /* 0x002fe200000000ff */
[----:B0-----:R0:W-:Y:S03]  /*74e0*/  @!P3 SYNCS.ARRIVE.TRANS64 RZ, [R20+URZ], R8 ;  /* 0x0000000814ffb9a7 */ /* 0x0011e6000800003f */
[----:B------:R-:W-:-:S13]  /*74f0*/  ISETP.NE.AND P1, PT, R7, 0x2, PT ;  /* 0x000000020700780c */ /* 0x000fda0003f25270 */
[----:B0-----:R-:W-:Y:S05]  /*7500*/  @P1 BRA `(.L_x_162) ;  /* 0x0000000000041947 */ /* 0x001fea0003800000 */
[----:B------:R-:W-:Y:S01]  /*7510*/  BPT.TRAP 0x1 ;  /* 0x000000040000795c */ /* 0x000fe20000300000 */
.L_x_162:
[----:B------:R-:W-:Y:S05]  /*7520*/  @P0 BRA `(.L_x_163) ;  /* 0x0000000000040947 */ /* 0x000fea0003800000 */
[----:B------:R-:W-:Y:S01]  /*7530*/  BPT.TRAP 0x1 ;  /* 0x000000040000795c */ /* 0x000fe20000300000 */
.L_x_163:
[--C-:B------:R-:W-:Y:S01]  /*7540*/  IMAD R7, R6, 0x4000, R9.reuse ;  /* 0x0000400006077824 */ /* 0x100fe200078e0209 */
[----:B------:R-:W-:Y:S01]  /*7550*/  R2UR UR10, R21 ;  /* 0x00000000150a72ca */ /* 0x000fe200000e0000 */
[----:B------:R-:W-:Y:S01]  /*7560*/  VIADD R4, R4, 0xffffffff ;  /* 0xffffffff04047836 */ /* 0x000fe20000000000 */
[----:B------:R-:W-:Y:S01]  /*7570*/  R2UR UR33, R20 ;  /* 0x00000000142172ca */ /* 0x000fe200000e0000 */
[----:B------:R-:W-:Y:S01]  /*7580*/  UIADD3 UR22, UP0, UR42, 0xf0, URZ ;  /* 0x000000f02a167890 */ /* 0x000fe2000ff1e03f */
[----:B------:R-:W-:Y:S01]  /*7590*/  R2UR UR32, R7 ;  /* 0x00000000072072ca */ /* 0x000fe200000e0000 */
[--C-:B------:R-:W-:Y:S01]  /*75a0*/  IMAD R7, R6, 0x800, R9.reuse ;  /* 0x0000080006077824 */ /* 0x100fe200078e0209 */
[----:B------:R-:W-:Y:S01]  /*75b0*/  R2UR UR36, R12 ;  /* 0x000000000c2472ca */ /* 0x000fe200000e0000 */
[----:B------:R-:W-:Y:S01]  /*75c0*/  IMAD R9, R6, 0x8000, R9 ;  /* 0x0000800006097824 */ /* 0x000fe200078e0209 */
[----:B------:R-:W-:Y:S01]  /*75d0*/  R2UR UR34, R19 ;  /* 0x00000000132272ca */ /* 0x000fe200000e0000 */
[----:B------:R-:W-:Y:S01]  /*75e0*/  UIADD3 UR30, UP1, UR42, 0x1f0, URZ ;  /* 0x000001f02a1e7890 */ /* 0x000fe2000ff3e03f */
[----:B------:R-:W-:Y:S01]  /*75f0*/  R2UR UR24, R7 ;  /* 0x00000000071872ca */ /* 0x000fe200000e0000 */
[----:B------:R-:W-:Y:S01]  /*7600*/  UIADD3 UR38, UP2, UR42, 0x2f0, URZ ;  /* 0x000002f02a267890 */ /* 0x000fe2000ff5e03f */
[----:B------:R-:W-:Y:S01]  /*7610*/  R2UR UR8, R9 ;  /* 0x00000000090872ca */ /* 0x000fe200000e0000 */
[----:B------:R-:W-:Y:S01]  /*7620*/  UIADD3.X UR23, URZ, UR43, URZ, UP0, !UPT ;  /* 0x0000002b3f177290 */ /* 0x000fe200087fe43f */
[----:B------:R-:W-:Y:S01]  /*7630*/  R2UR UR35, R16 ;  /* 0x00000000102372ca */ /* 0x000fe200000e0000 */
[----:B------:R-:W-:Y:S01]  /*7640*/  UIADD3.X UR31, URZ, UR43, URZ, UP1, !UPT ;  /* 0x0000002b3f1f7290 */ /* 0x000fe20008ffe43f */
[----:B------:R-:W-:Y:S01]  /*7650*/  R2UR UR26, R23 ;  /* 0x00000000171a72ca */ /* 0x000fe200000e0000 */
[----:B------:R-:W-:Y:S01]  /*7660*/  UIADD3 UR32, UR32, 0x100, URZ ;  /* 0x0000010020207890 */ /* 0x000fe2000fffe03f */
[----:B------:R-:W-:Y:S01]  /*7670*/  R2UR UR27, R22 ;  /* 0x00000000161b72ca */ /* 0x000fe200000e0000 */
[----:B------:R-:W-:Y:S01]  /*7680*/  UIADD3 UR18, UR10, -0x40, URZ ;  /* 0xffffffc00a127890 */ /* 0x000fe2000fffe03f */
[----:B------:R-:W-:Y:S01]  /*7690*/  R2UR UR19, R18 ;  /* 0x00000000121372ca */ /* 0x000fe200000e0000 */
[----:B------:R-:W-:Y:S01]  /*76a0*/  UIADD3.X UR39, URZ, UR43, URZ, UP2, !UPT ;  /* 0x0000002b3f277290 */ /* 0x000fe200097fe43f */
[----:B------:R-:W-:Y:S01]  /*76b0*/  ISETP.GT.AND P2, PT, R4, 0x1, PT ;  /* 0x000000010400780c */ /* 0x000fe20003f44270 */
[----:B------:R-:W-:Y:S01]  /*76c0*/  UIADD3 UR24, UR24, 0x30100, URZ ;  /* 0x0003010018187890 */ /* 0x000fe2000fffe03f */
[----:B------:R-:W-:Y:S01]  /*76d0*/  VIADD R6, R6, 0x1 ;  /* 0x0000000106067836 */ /* 0x000fe20000000000 */
[----:B------:R-:W-:Y:S01]  /*76e0*/  UIADD3 UR16, UR8, 0x10100, URZ ;  /* 0x0001010008107890 */ /* 0x000fe2000fffe03f */
[----:B------:R-:W-:Y:S01]  /*76f0*/  VIADD R22, R22, 0x1 ;  /* 0x0000000116167836 */ /* 0x000fe20000000000 */
[----:B------:R-:W-:Y:S01]  /*7700*/  UIADD3 UR8, UR8, 0x14100, URZ ;  /* 0x0001410008087890 */ /* 0x000fe2000fffe03f */
[----:B------:R-:W-:Y:S01]  /*7710*/  VIADD R21, R21, 0x80 ;  /* 0x0000008015157836 */ /* 0x000fe20000000000 */
[----:B------:R-:W-:Y:S01]  /*7720*/  UMOV UR40, 0x0 ;  /* 0x0000000000287882 */ /* 0x000fe20000000000 */
[----:B------:R-:W-:Y:S01]  /*7730*/  UMOV UR41, 0x10000000 ;  /* 0x1000000000297882 */ /* 0x000fe20000000000 */
[C---:B------:R-:W-:Y:S01]  /*7740*/  ISETP.NE.AND P1, PT, R6.reuse, 0x4, PT ;  /* 0x000000040600780c */ /* 0x040fe20003f25270 */
[----:B------:R-:W-:Y:S01]  /*7750*/  UMOV UR25, UR33 ;  /* 0x0000002100197c82 */ /* 0x000fe20008000000 */
[----:B------:R-:W-:Y:S01]  /*7760*/  UMOV UR28, UR36 ;  /* 0x00000024001c7c82 */ /* 0x000fe20008000000 */
[----:B------:R0:W-:Y:S01]  /*7770*/  UTMALDG.3D [UR32], [UR22], desc[UR40] ;  /* 0x00002820160075b4 */ /* 0x0001e20008011000 */
[----:B------:R-:W-:Y:S01]  /*7780*/  UMOV UR17, UR33 ;  /* 0x0000002100117c82 */ /* 0x000fe20008000000 */
[----:B------:R-:W-:Y:S01]  /*7790*/  UMOV UR20, UR36 ;  /* 0x0000002400147c82 */ /* 0x000fe20008000000 */
[----:B------:R-:W-:Y:S01]  /*77a0*/  UMOV UR9, UR33 ;  /* 0x0000002100097c82 */ /* 0x000fe20008000000 */
[----:B------:R-:W-:Y:S01]  /*77b0*/  UMOV UR11, UR19 ;  /* 0x00000013000b7c82 */ /* 0x000fe20008000000 */
[----:B------:R-:W-:Y:S01]  /*77c0*/  UMOV UR12, UR36 ;  /* 0x00000024000c7c82 */ /* 0x000fe20008000000 */
[----:B------:R-:W-:Y:S01]  /*77d0*/  SEL R8, RZ, 0x1, P1 ;  /* 0x00000001ff087807 */ /* 0x000fe20000800000 */
[----:B------:R-:W-:Y:S01]  /*77e0*/  VIADD R19, R19, 0x40 ;  /* 0x0000004013137836 */ /* 0x000fe20000000000 */
[----:B------:R0:W-:Y:S01]  /*77f0*/  UTMALDG.3D [UR24], [UR30], desc[UR40] ;  /* 0x000028181e0075b4 */ /* 0x0001e20008011000 */
[----:B------:R-:W-:-:S02]  /*7800*/  SEL R6, R6, RZ, P1 ;  /* 0x000000ff06067207 */ /* 0x000fc40000800000 */
[----:B------:R-:W-:Y:S01]  /*7810*/  LOP3.LUT R5, R5, R8, RZ, 0x3c, !PT ;  /* 0x0000000805057212 */ /* 0x000fe200078e3cff */
[----:B------:R0:W-:Y:S01]  /*7820*/  UTMALDG.3D [UR16], [UR38], desc[UR40] ;  /* 0x00002810260075b4 */ /* 0x0001e20008011000 */
[----:B------:R0:W-:Y:S02]  /*7830*/  UTMALDG.3D [UR8], [UR38], desc[UR40] ;  /* 0x00002808260075b4 */ /* 0x0001e40008011000 */
[----:B0-----:R-:W-:Y:S05]  /*7840*/  @P2 BRA `(.L_x_164) ;  /* 0xfffffffc00002947 */ /* 0x001fea000383ffff */
.L_x_160:
[----:B------:R-:W-:Y:S05]  /*7850*/  BSYNC B1 ;  /* 0x0000000000017941 */ /* 0x000fea0003800000 */
.L_x_159:
[----:B------:R-:W-:Y:S01]  /*7860*/  LOP3.LUT P2, RZ, R14, 0xff, RZ, 0xc0, !PT ;  /* 0x000000ff0eff7812 */ /* 0x000fe2000784c0ff */
[----:B------:R-:W-:Y:S01]  /*7870*/  IMAD.IADD R10, R15, 0x1, R10 ;  /* 0x000000010f0a7824 */ /* 0x000fe200078e020a */
[----:B------:R-:W-:Y:S01]  /*7880*/  IADD3 R2, P5, R2, UR14, RZ ;  /* 0x0000000e02027c10 */ /* 0x000fe2000ffbe0ff */
[----:B------:R-:W-:Y:S01]  /*7890*/  ULDC.64 UR8, c[0x0][0x750] ;  /* 0x0001d40000087ab9 */ /* 0x000fe20000000a00 */
[----:B------:R-:W-:Y:S01]  /*78a0*/  BSSY B1, `(.L_x_165) ;  /* 0x000006b000017945 */ /* 0x000fe20003800000 */
[----:B------:R-:W-:Y:S01]  /*78b0*/  IMAD.MOV.U32 R16, RZ, RZ, -0x1 ;  /* 0xffffffffff107424 */ /* 0x000fe200078e00ff */
[----:B------:R-:W-:Y:S01]  /*78c0*/  SHF.R.U32.HI R4, RZ, 0x2, R10 ;  /* 0x00000002ff047819 */ /* 0x000fe2000001160a */
[----:B------:R-:W-:Y:S01]  /*78d0*/  IMAD.MOV.U32 R18, RZ, RZ, -0x1 ;  /* 0xffffffffff127424 */ /* 0x000fe200078e00ff */
[----:B------:R-:W-:Y:S01]  /*78e0*/  ISETP.GT.U32.AND P1, PT, R10, 0x3, PT ;  /* 0x000000030a00780c */ /* 0x000fe20003f24070 */
[----:B------:R-:W-:Y:S01]  /*78f0*/  IMAD.MOV.U32 R12, RZ, RZ, -0x1 ;  /* 0xffffffffff0c7424 */ /* 0x000fe200078e00ff */
[----:B------:R-:W-:-:S02]  /*7900*/  LOP3.LUT R4, R4, 0x1, RZ, 0xc0, !PT ;  /* 0x0000000104047812 */ /* 0x000fc400078ec0ff */
[----:B------:R-:W-:Y:S01]  /*7910*/  ISETP.LT.U32.AND P1, PT, R15, 0x4, P1 ;  /* 0x000000040f00780c */ /* 0x000fe20000f21070 */
[----:B------:R-:W0:Y:S01]  /*7920*/  @P2 S2R R6, SR_CgaCtaId ;  /* 0x0000000000062919 */ /* 0x000e220000008800 */
[----:B------:R-:W-:Y:S02]  /*7930*/  @P2 MOV R5, 0x400 ;  /* 0x0000040000052802 */ /* 0x000fe40000000f00 */
[----:B------:R-:W-:Y:S02]  /*7940*/  IADD3.X R3, R3, UR4, RZ, P5, !PT ;  /* 0x0000000403037c10 */ /* 0x000fe4000affe4ff */
[----:B------:R-:W-:Y:S02]  /*7950*/  ISETP.GE.U32.AND P5, PT, R2, UR8, PT ;  /* 0x0000000802007c0c */ /* 0x000fe4000bfa6070 */
[----:B------:R-:W-:Y:S02]  /*7960*/  LOP3.LUT R10, R10, 0x3, RZ, 0xc0, !PT ;  /* 0x000000030a0a7812 */ /* 0x000fe400078ec0ff */
[----:B------:R-:W-:-:S02]  /*7970*/  PRMT R14, RZ, 0x7610, R14 ;  /* 0x00007610ff0e7816 */ /* 0x000fc4000000000e */
[----:B0-----:R-:W-:-:S04]  /*7980*/  @P2 LEA R5, R6, R5, 0x18 ;  /* 0x0000000506052211 */ /* 0x001fc800078ec0ff */
[----:B------:R0:W-:Y:S01]  /*7990*/  @P2 SYNCS.ARRIVE.TRANS64.A1T0 RZ, [R5+URZ+0x58], RZ ;  /* 0x000058ff05ff29a7 */ /* 0x0001e2000810003f */
[----:B------:R-:W-:Y:S02]  /*79a0*/  ISETP.NE.U32.AND P2, PT, R4, 0x1, PT ;  /* 0x000000010400780c */ /* 0x000fe40003f45070 */
[----:B------:R-:W-:Y:S02]  /*79b0*/  SEL R4, RZ, 0x1, !P1 ;  /* 0x00000001ff047807 */ /* 0x000fe40004800000 */
[----:B------:R-:W-:Y:S02]  /*79c0*/  ISETP.GE.U32.AND.EX P1, PT, R3, UR9, PT, P5 ;  /* 0x0000000903007c0c */ /* 0x000fe4000bf26150 */
[----:B------:R-:W-:-:S04]  /*79d0*/  ISETP.GT.U32.AND P2, PT, R15, 0x3, !P2 ;  /* 0x000000030f00780c */ /* 0x000fc80005744070 */
[----:B0-----:R-:W-:-:S04]  /*79e0*/  SEL R5, RZ, 0x1, !P2 ;  /* 0x00000001ff057807 */ /* 0x001fc80005000000 */
[--C-:B------:R-:W-:Y:S02]  /*79f0*/  LOP3.LUT R11, R5, R11, R4.reuse, 0x96, !PT ;  /* 0x0000000b050b7212 */ /* 0x100fe400078e9604 */
[----:B------:R-:W-:Y:S01]  /*7a00*/  PRMT R4, RZ, 0x7610, R4 ;  /* 0x00007610ff047816 */ /* 0x000fe20000000004 */
[----:B------:R-:W-:Y:S06]  /*7a10*/  @P1 BRA `(.L_x_166) ;  /* 0x00000004004c1947 */ /* 0x000fec0003800000 */
[----:B------:R-:W-:Y:S01]  /*7a20*/  ULDC.64 UR8, c[0x0][0x728] ;  /* 0x0001ca0000087ab9 */ /* 0x000fe20000000a00 */
[----:B------:R-:W0:Y:S01]  /*7a30*/  S2R R16, SR_CTAID.X ;  /* 0x0000000000107919 */ /* 0x000e220000002500 */
[----:B------:R-:W-:Y:S01]  /*7a40*/  ISETP.NE.U32.AND P1, PT, RZ, UR8, PT ;  /* 0x00000008ff007c0c */ /* 0x000fe2000bf25070 */
[----:B------:R-:W-:Y:S01]  /*7a50*/  ULDC UR11, c[0x0][0x730] ;  /* 0x0001cc00000b7ab9 */ /* 0x000fe20000000800 */
[----:B------:R-:W-:Y:S01]  /*7a60*/  IMAD.MOV.U32 R4, RZ, RZ, R2 ;  /* 0x000000ffff047224 */ /* 0x000fe200078e0002 */
[----:B------:R-:W1:Y:S01]  /*7a70*/  S2R R12, SR_CTAID.Y ;  /* 0x00000000000c7919 */ /* 0x000e620000002600 */
[----:B------:R-:W-:Y:S01]  /*7a80*/  ISETP.NE.AND.EX P1, PT, RZ, UR9, PT, P1 ;  /* 0x00000009ff007c0c */ /* 0x000fe2000bf25310 */
[----:B------:R-:W-:-:S12]  /*7a90*/  IMAD.MOV.U32 R5, RZ, RZ, R3 ;  /* 0x000000ffff057224 */ /* 0x000fd800078e0003 */
[----:B------:R-:W-:Y:S05]  /*7aa0*/  @!P1 BRA `(.L_x_167) ;  /* 0x0000000000289947 */ /* 0x000fea0003800000 */
[----:B------:R-:W-:Y:S02]  /*7ab0*/  ULDC UR10, c[0x0][0x734] ;  /* 0x0001cd00000a7ab9 */ /* 0x000fe40000000800 */
[----:B------:R-:W-:-:S05]  /*7ac0*/  IADD3 R9, P1, R2, UR10, RZ ;  /* 0x0000000a02097c10 */ /* 0x000fca000ff3e0ff */
[----:B------:R-:W-:-:S04]  /*7ad0*/  IMAD.X R19, RZ, RZ, R3, P1 ;  /* 0x000000ffff137224 */ /* 0x000fc800008e0603 */
[----:B------:R-:W-:-:S04]  /*7ae0*/  IMAD.WIDE.U32 R6, R19, UR8, RZ ;  /* 0x0000000813067c25 */ /* 0x000fc8000f8e00ff */
[----:B------:R-:W-:-:S04]  /*7af0*/  IMAD.WIDE.U32 R6, P1, R9, UR9, R6 ;  /* 0x0000000909067c25 */ /* 0x000fc8000f820006 */
[----:B------:R-:W-:-:S04]  /*7b00*/  IMAD.WIDE.U32 R8, R9, UR8, RZ ;  /* 0x0000000809087c25 */ /* 0x000fc8000f8e00ff */
[----:B------:R-:W-:Y:S01]  /*7b10*/  IMAD.X R5, RZ, RZ, RZ, P1 ;  /* 0x000000ffff057224 */ /* 0x000fe200008e06ff */
[----:B------:R-:W-:Y:S01]  /*7b20*/  IADD3 RZ, P1, R9, R6, RZ ;  /* 0x0000000609ff7210 */ /* 0x000fe20007f3e0ff */
[----:B------:R-:W-:-:S04]  /*7b30*/  IMAD.MOV.U32 R4, RZ, RZ, R7 ;  /* 0x000000ffff047224 */ /* 0x000fc800078e0007 */
[----:B------:R-:W-:-:S08]  /*7b40*/  IMAD.WIDE.U32.X R4, R19, UR9, R4, P1 ;  /* 0x0000000913047c25 */ /* 0x000fd000088e0404 */
.L_x_167:
[--C-:B------:R-:W-:Y:S01]  /*7b50*/  SHF.R.U64 R8, R4, UR11, R5.reuse ;  /* 0x0000000b04087c19 */ /* 0x100fe20008001205 */
[----:B------:R-:W-:Y:S01]  /*7b60*/  ULDC.64 UR8, c[0x0][0x720] ;  /* 0x0001c80000087ab9 */ /* 0x000fe20000000a00 */
[----:B------:R-:W-:Y:S01]  /*7b70*/  SHF.R.U32.HI R4, RZ, UR11, R5 ;  /* 0x0000000bff047c19 */ /* 0x000fe20008011605 */
[----:B------:R-:W2:Y:S01]  /*7b80*/  LDC R25, c[0x0][0x144] ;  /* 0x00005100ff197b82 */ /* 0x000ea20000000800 */
[----:B------:R-:W-:Y:S01]  /*7b90*/  IADD3 R7, P1, RZ, -R8, RZ ;  /* 0x80000008ff077210 */ /* 0x000fe20007f3e0ff */
[----:B------:R-:W-:Y:S01]  /*7ba0*/  ULDC.64 UR12, c[0x0][0x740] ;  /* 0x0001d000000c7ab9 */ /* 0x000fe20000000a00 */
[----:B0-----:R-:W-:Y:S01]  /*7bb0*/  I2FP.F32.U32 R9, R16 ;  /* 0x0000001000097245 */ /* 0x001fe20000201000 */
[----:B------:R-:W-:Y:S02]  /*7bc0*/  ULDC UR10, c[0x0][0x708] ;  /* 0x0001c200000a7ab9 */ /* 0x000fe40000000800 */
[----:B------:R-:W-:Y:S01]  /*7bd0*/  IMAD.X R4, RZ, RZ, ~R4, P1 ;  /* 0x000000ffff047224 */ /* 0x000fe200008e0e04 */
[----:B------:R-:W-:Y:S01]  /*7be0*/  ISETP.NE.U32.AND P1, PT, RZ, UR12, PT ;  /* 0x0000000cff007c0c */ /* 0x000fe2000bf25070 */
[----:B------:R-:W0:Y:S02]  /*7bf0*/  LDC R19, c[0x0][0x148] ;  /* 0x00005200ff137b82 */ /* 0x000e240000000800 */
[----:B------:R-:W-:Y:S01]  /*7c00*/  IMAD R6, R4, UR8, RZ ;  /* 0x0000000804067c24 */ /* 0x000fe2000f8e02ff */
[----:B------:R-:W-:Y:S01]  /*7c10*/  ISETP.NE.AND.EX P1, PT, RZ, UR13, PT, P1 ;  /* 0x0000000dff007c0c */ /* 0x000fe2000bf25310 */
[----:B------:R-:W-:Y:S01]  /*7c20*/  IMAD.WIDE.U32 R4, R7, UR8, R2 ;  /* 0x0000000807047c25 */ /* 0x000fe2000f8e0002 */
[----:B------:R-:W-:-:S03]  /*7c30*/  ULDC UR8, c[0x0][0x150] ;  /* 0x0000540000087ab9 */ /* 0x000fc60000000800 */
[----:B------:R-:W-:Y:S02]  /*7c40*/  IMAD R7, R7, UR9, R6 ;  /* 0x0000000907077c24 */ /* 0x000fe4000f8e0206 */
[----:B------:R-:W-:Y:S01]  /*7c50*/  FMUL R6, R9, UR8 ;  /* 0x0000000809067c20 */ /* 0x000fe20008400000 */
[----:B------:R-:W-:Y:S01]  /*7c60*/  ULDC UR8, c[0x0][0x718] ;  /* 0x0001c60000087ab9 */ /* 0x000fe20000000800 */
[----:B------:R-:W-:Y:S01]  /*7c70*/  ULDC UR9, c[0x0][0x154] ;  /* 0x0000550000097ab9 */ /* 0x000fe20000000800 */
[----:B------:R-:W-:-:S03]  /*7c80*/  IMAD.IADD R5, R5, 0x1, R7 ;  /* 0x0000000105057824 */ /* 0x000fc600078e0207 */
[----:B------:R-:W3:Y:S02]  /*7c90*/  F2I.U32.TRUNC.NTZ R6, R6 ;  /* 0x0000000600067305 */ /* 0x000ee4000020f000 */
[----:B------:R-:W-:Y:S02]  /*7ca0*/  SHF.R.U64 R9, R4, UR8, R5 ;  /* 0x0000000804097c19 */ /* 0x000fe40008001205 */
[----:B-1----:R-:W-:-:S05]  /*7cb0*/  I2FP.F32.U32 R4, R12 ;  /* 0x0000000c00047245 */ /* 0x002fca0000201000 */
[----:B------:R-:W-:Y:S01]  /*7cc0*/  FMUL R21, R4, UR9 ;  /* 0x0000000904157c20 */ /* 0x000fe20008400000 */
[----:B------:R-:W-:Y:S01]  /*7cd0*/  SHF.R.U32.HI R4, RZ, UR8, R5 ;  /* 0x00000008ff047c19 */ /* 0x000fe20008011605 */
[----:B------:R-:W-:-:S03]  /*7ce0*/  ULDC UR8, c[0x0][0x758] ;  /* 0x0001d60000087ab9 */ /* 0x000fc60000000800 */
[--C-:B------:R-:W-:Y:S01]  /*7cf0*/  SHF.R.U64 R20, R9, UR10, R4.reuse ;  /* 0x0000000a09147c19 */ /* 0x100fe20008001204 */
[----:B------:R-:W1:Y:S01]  /*7d00*/  F2I.U32.TRUNC.NTZ R21, R21 ;  /* 0x0000001500157305 */ /* 0x000e62000020f000 */
[----:B------:R-:W-:Y:S01]  /*7d10*/  SHF.R.U32.HI R5, RZ, UR10, R4 ;  /* 0x0000000aff057c19 */ /* 0x000fe20008011604 */
[----:B---3--:R-:W-:-:S03]  /*7d20*/  IMAD.MOV R6, RZ, RZ, -R6 ;  /* 0x000000ffff067224 */ /* 0x008fc600078e0a06 */
[--C-:B------:R-:W-:Y:S01]  /*7d30*/  SHF.R.U64 R18, R20, UR8, R5.reuse ;  /* 0x0000000814127c19 */ /* 0x100fe20008001205 */
[----:B--2---:R-:W-:Y:S01]  /*7d40*/  IMAD R16, R25, R6, R16 ;  /* 0x0000000619107224 */ /* 0x004fe200078e0210 */
[----:B------:R-:W-:-:S03]  /*7d50*/  SHF.R.U32.HI R23, RZ, UR8, R5 ;  /* 0x00000008ff177c19 */ /* 0x000fc60008011605 */
[----:B------:R-:W-:Y:S02]  /*7d60*/  IMAD.MOV.U32 R4, RZ, RZ, R18 ;  /* 0x000000ffff047224 */ /* 0x000fe400078e0012 */
[----:B------:R-:W-:Y:S01]  /*7d70*/  IMAD.MOV.U32 R5, RZ, RZ, R23 ;  /* 0x000000ffff057224 */ /* 0x000fe200078e0017 */
[----:B-1----:R-:W-:Y:S06]  /*7d80*/  @!P1 BRA `(.L_x_168) ;  /* 0x0000000000289947 */ /* 0x002fec0003800000 */
[----:B------:R-:W-:Y:S02]  /*7d90*/  ULDC UR8, c[0x0][0x74c] ;  /* 0x0001d30000087ab9 */ /* 0x000fe40000000800 */
[----:B------:R-:W-:-:S05]  /*7da0*/  IADD3 R5, P1, R18, UR8, RZ ;  /* 0x0000000812057c10 */ /* 0x000fca000ff3e0ff */
[----:B------:R-:W-:-:S04]  /*7db0*/  IMAD.X R23, RZ, RZ, R23, P1 ;  /* 0x000000ffff177224 */ /* 0x000fc800008e0617 */
[----:B------:R-:W-:-:S04]  /*7dc0*/  IMAD.WIDE.U32 R6, R23, UR12, RZ ;  /* 0x0000000c17067c25 */ /* 0x000fc8000f8e00ff */
[----:B------:R-:W-:-:S04]  /*7dd0*/  IMAD.WIDE.U32 R6, P1, R5, UR13, R6 ;  /* 0x0000000d05067c25 */ /* 0x000fc8000f820006 */
[----:B------:R-:W-:-:S04]  /*7de0*/  IMAD.WIDE.U32 R4, R5, UR12, RZ ;  /* 0x0000000c05047c25 */ /* 0x000fc8000f8e00ff */
[----:B------:R-:W-:Y:S01]  /*7df0*/  IMAD.MOV.U32 R4, RZ, RZ, R7 ;  /* 0x000000ffff047224 */ /* 0x000fe200078e0007 */
[----:B------:R-:W-:Y:S01]  /*7e00*/  IADD3 RZ, P2, R5, R6, RZ ;  /* 0x0000000605ff7210 */ /* 0x000fe20007f5e0ff */
[----:B------:R-:W-:-:S04]  /*7e10*/  IMAD.X R5, RZ, RZ, RZ, P1 ;  /* 0x000000ffff057224 */ /* 0x000fc800008e06ff */
[----:B------:R-:W-:-:S08]  /*7e20*/  IMAD.WIDE.U32.X R4, R23, UR13, R4, P2 ;  /* 0x0000000d17047c25 */ /* 0x000fd000090e0404 */
.L_x_168:
[----:B------:R-:W-:Y:S01]  /*7e30*/  ULDC UR8, c[0x0][0x748] ;  /* 0x0001d20000087ab9 */ /* 0x000fe20000000800 */
[----:B------:R-:W-:Y:S01]  /*7e40*/  LOP3.LUT R20, R20, UR7, RZ, 0xc0, !PT ;  /* 0x0000000714147c12 */ /* 0x000fe2000f8ec0ff */
[----:B------:R-:W-:Y:S01]  /*7e50*/  IMAD.MOV R21, RZ, RZ, -R21 ;  /* 0x000000ffff157224 */ /* 0x000fe200078e0a15 */
[----:B------:R-:W-:Y:S01]  /*7e60*/  SHF.R.U64 R5, R4, UR8, R5 ;  /* 0x0000000804057c19 */ /* 0x000fe20008001205 */
[----:B------:R-:W-:Y:S01]  /*7e70*/  ULDC UR8, c[0x0][0x738] ;  /* 0x0001ce0000087ab9 */ /* 0x000fe20000000800 */
[----:B------:R-:W-:Y:S01]  /*7e80*/  LOP3.LUT R9, R9, UR5, RZ, 0xc0, !PT ;  /* 0x0000000509097c12 */ /* 0x000fe2000f8ec0ff */
[----:B0-----:R-:W-:Y:S01]  /*7e90*/  @P4 IMAD R16, R19, R21, R12 ;  /* 0x0000001513104224 */ /* 0x001fe200078e020c */
[----:B------:R-:W-:Y:S01]  /*7ea0*/  ULDC UR9, c[0x0][0x710] ;  /* 0x0001c40000097ab9 */ /* 0x000fe20000000800 */
[----:B------:R-:W-:Y:S02]  /*7eb0*/  IMAD.MOV R7, RZ, RZ, -R5 ;  /* 0x000000ffff077224 */ /* 0x000fe400078e0a05 */
[----:B------:R-:W-:-:S02]  /*7ec0*/  IMAD R5, R5, UR6, R20 ;  /* 0x0000000605057c24 */ /* 0x000fc4000f8e0214 */
[----:B------:R-:W-:Y:S01]  /*7ed0*/  IMAD R18, R7, UR8, R18 ;  /* 0x0000000807127c24 */ /* 0x000fe2000f8e0212 */
[----:B------:R-:W-:Y:S01]  /*7ee0*/  ULDC UR8, c[0x0][0x700] ;  /* 0x0001c00000087ab9 */ /* 0x000fe20000000800 */
[----:B------:R-:W-:Y:S02]  /*7ef0*/  IMAD R16, R5, UR9, R16 ;  /* 0x0000000905107c24 */ /* 0x000fe4000f8e0210 */
[----:B------:R-:W-:Y:S02]  /*7f00*/  IMAD R5, R18, UR8, R9 ;  /* 0x0000000812057c24 */ /* 0x000fe4000f8e0209 */
[----:B------:R-:W-:Y:S02]  /*7f10*/  IMAD.MOV.U32 R4, RZ, RZ, 0x1 ;  /* 0x00000001ff047424 */ /* 0x000fe400078e00ff */
[----:B------:R-:W-:Y:S01]  /*7f20*/  IMAD.MOV.U32 R12, RZ, RZ, R8 ;  /* 0x000000ffff0c7224 */ /* 0x000fe200078e0008 */
[----:B------:R-:W-:Y:S02]  /*7f30*/  SEL R18, R5, R16, !P4 ;  /* 0x0000001005127207 */ /* 0x000fe40006000000 */
[----:B------:R-:W-:-:S07]  /*7f40*/  SEL R16, R16, R5, !P4 ;  /* 0x0000000510107207 */ /* 0x000fce0006000000 */
.L_x_166:
[----:B------:R-:W-:Y:S05]  /*7f50*/  BSYNC B1 ;  /* 0x0000000000017941 */ /* 0x000fea0003800000 */
.L_x_165:
[----:B------:R-:W-:-:S13]  /*7f60*/  LOP3.LUT P1, RZ, R4, 0xff, RZ, 0xc0, !PT ;  /* 0x000000ff04ff7812 */ /* 0x000fda000782c0ff */
[----:B------:R-:W-:Y:S05]  /*7f70*/  @P1 BRA `(.L_x_169) ;  /* 0xfffffff000f41947 */ /* 0x000fea000383ffff */
[----:B------:R-:W-:Y:S05]  /*7f80*/  BSYNC B0 ;  /* 0x0000000000007941 */ /* 0x000fea0003800000 */
.L_x_157:
[----:B------:R-:W-:-:S03]  /*7f90*/  UMOV UR8, 0xffffffff ;  /* 0xffffffff00087882 */ /* 0x000fc60000000000 */
[----:B------:R-:W-:Y:S05]  /*7fa0*/  BRA.DIV UR8, `(.L_x_170) ;  /* 0x0000000608047947 */ /* 0x000fea000b800000 */
[----:B------:R-:W-:-:S13]  /*7fb0*/  ELECT P0, URZ, PT ;  /* 0x00000000003f782f */ /* 0x000fda0003800000 */
.L_x_184:
[----:B------:R-:W-:Y:S04]  /*7fc0*/  BSSY B0, `(.L_x_171) ;  /* 0x000002b000007945 */ /* 0x000fe80003800000 */
[----:B------:R-:W-:Y:S05]  /*7fd0*/  @!P0 BRA `(.L_x_172) ;  /* 0x0000000000a48947 */ /* 0x000fea0003800000 */
[----:B------:R-:W-:-:S04]  /*7fe0*/  LOP3.LUT R0, R0, 0x2, RZ, 0xfc, !PT ;  /* 0x0000000200007812 */ /* 0x000fc800078efcff */
[----:B------:R-:W-:-:S13]  /*7ff0*/  ISETP.NE.AND P0, PT, R0, 0x3, PT ;  /* 0x000000030000780c */ /* 0x000fda0003f05270 */
[----:B------:R-:W-:Y:S05]  /*8000*/  @!P0 BRA `(.L_x_173) ;  /* 0x0000000000048947 */ /* 0x000fea0003800000 */
[----:B------:R-:W-:Y:S01]  /*8010*/  BPT.TRAP 0x1 ;  /* 0x000000040000795c */ /* 0x000fe20000300000 */
.L_x_173:
[----:B------:R-:W0:Y:S01]  /*8020*/  S2R R3, SR_CgaCtaId ;  /* 0x0000000000037919 */ /* 0x000e220000008800 */
[----:B------:R-:W-:Y:S02]  /*8030*/  MOV R0, 0x400 ;  /* 0x0000040000007802 */ /* 0x000fe40000000f00 */
[----:B------:R-:W-:Y:S02]  /*8040*/  SHF.L.U32 R2, R11, 0x1f, RZ ;  /* 0x0000001f0b027819 */ /* 0x000fe400000006ff */
[----:B0-----:R-:W-:-:S05]  /*8050*/  LEA R3, R3, R0, 0x18 ;  /* 0x0000000003037211 */ /* 0x001fca00078ec0ff */
[----:B------:R-:W-:-:S04]  /*8060*/  VIADD R3, R3, 0x20 ;  /* 0x0000002003037836 */ /* 0x000fc80000000000 */
[C---:B------:R-:W-:Y:S02]  /*8070*/  IMAD R5, R10.reuse, 0x8, R3 ;  /* 0x000000080a057824 */ /* 0x040fe400078e0203 */
[----:B------:R-:W-:Y:S02]  /*8080*/  VIADD R10, R10, 0x1 ;  /* 0x000000010a0a7836 */ /* 0x000fe40000000000 */
[----:B------:R-:W0:Y:S03]  /*8090*/  SYNCS.PHASECHK.TRANS64.TRYWAIT P0, [R5+URZ], R2 ;  /* 0x00000002050075a7 */ /* 0x000e26000800017f */
[----:B------:R-:W-:-:S04]  /*80a0*/  ISETP.NE.AND P1, PT, R10, 0x4, PT ;  /* 0x000000040a00780c */ /* 0x000fc80003f25270 */
[----:B------:R-:W-:Y:S02]  /*80b0*/  SEL R0, RZ, 0x1, P1 ;  /* 0x00000001ff007807 */ /* 0x000fe40000800000 */
[----:B------:R-:W-:Y:S02]  /*80c0*/  SEL R10, R10, RZ, P1 ;  /* 0x000000ff0a0a7207 */ /* 0x000fe40000800000 */
[----:B------:R-:W-:-:S03]  /*80d0*/  LOP3.LUT R11, R11, R0, RZ, 0x3c, !PT ;  /* 0x000000000b0b7212 */ /* 0x000fc600078e3cff */
[----:B------:R-:W-:Y:S01]  /*80e0*/  IMAD R7, R10, 0x8, R3 ;  /* 0x000000080a077824 */ /* 0x000fe200078e0203 */
[----:B------:R-:W-:Y:S01]  /*80f0*/  SHF.L.U32 R4, R11, 0x1f, RZ ;  /* 0x0000001f0b047819 */ /* 0x000fe200000006ff */
[----:B0-----:R-:W-:Y:S06]  /*8100*/  @!P0 BRA `(.L_x_174) ;  /* 0x0000000000d08947 */ /* 0x001fec0003800000 */
.L_x_185:
[----:B------:R-:W1:Y:S01]  /*8110*/  SYNCS.PHASECHK.TRANS64.TRYWAIT P0, [R7+URZ], R4 ;  /* 0x00000004070075a7 */ /* 0x000e62000800017f */
[----:B------:R-:W-:-:S05]  /*8120*/  VIADD R0, R10, 0x1 ;  /* 0x000000010a007836 */ /* 0x000fca0000000000 */
[----:B------:R-:W-:-:S04]  /*8130*/  ISETP.NE.AND P1, PT, R0, 0x4, PT ;  /* 0x000000040000780c */ /* 0x000fc80003f25270 */
[----:B0-----:R-:W-:Y:S02]  /*8140*/  SEL R2, RZ, 0x1, P1 ;  /* 0x00000001ff027807 */ /* 0x001fe40000800000 */
[----:B------:R-:W-:Y:S02]  /*8150*/  SEL R0, R0, RZ, P1 ;  /* 0x000000ff00007207 */ /* 0x000fe40000800000 */
[----:B------:R-:W-:-:S03]  /*8160*/  LOP3.LUT R11, R11, R2, RZ, 0x3c, !PT ;  /* 0x000000020b0b7212 */ /* 0x000fc600078e3cff */
[----:B------:R-:W-:Y:S01]  /*8170*/  IMAD R6, R0, 0x8, R3 ;  /* 0x0000000800067824 */ /* 0x000fe200078e0203 */
[----:B------:R-:W-:Y:S01]  /*8180*/  SHF.L.U32 R5, R11, 0x1f, RZ ;  /* 0x0000001f0b057819 */ /* 0x000fe200000006ff */
[----:B-1----:R-:W-:Y:S06]  /*8190*/  @!P0 BRA `(.L_x_175) ;  /* 0x0000000000c08947 */ /* 0x002fec0003800000 */
.L_x_186:
[----:B------:R-:W1:Y:S01]  /*81a0*/  SYNCS.PHASECHK.TRANS64.TRYWAIT P0, [R6+URZ], R5 ;  /* 0x00000005060075a7 */ /* 0x000e62000800017f */
[----:B------:R-:W-:-:S05]  /*81b0*/  VIADD R0, R0, 0x1 ;  /* 0x0000000100007836 */ /* 0x000fca0000000000 */
[----:B------:R-:W-:-:S04]  /*81c0*/  ISETP.NE.AND P1, PT, R0, 0x4, PT ;  /* 0x000000040000780c */ /* 0x000fc80003f25270 */
[----:B------:R-:W-:Y:S02]  /*81d0*/  SEL R2, RZ, 0x1, P1 ;  /* 0x00000001ff027807 */ /* 0x000fe40000800000 */
[----:B------:R-:W-:Y:S02]  /*81e0*/  SEL R0, R0, RZ, P1 ;  /* 0x000000ff00007207 */ /* 0x000fe40000800000 */
[----:B------:R-:W-:Y:S01]  /*81f0*/  LOP3.LUT R2, R11, R2, RZ, 0x3c, !PT ;  /* 0x000000020b027212 */ /* 0x000fe200078e3cff */
[----:B-1----:R-:W-:Y:S06]  /*8200*/  @!P0 BRA `(.L_x_176) ;  /* 0x0000000000b88947 */ /* 0x002fec0003800000 */
.L_x_187:
[----:B------:R-:W-:Y:S01]  /*8210*/  IMAD R3, R0, 0x8, R3 ;  /* 0x0000000800037824 */ /* 0x000fe200078e0203 */
[----:B------:R-:W-:-:S07]  /*8220*/  SHF.L.U32 R0, R2, 0x1f, RZ ;  /* 0x0000001f02007819 */ /* 0x000fce00000006ff */
.L_x_177:
[----:B--2---:R2:W3:Y:S02]  /*8230*/  SYNCS.PHASECHK.TRANS64.TRYWAIT P0, [R3+URZ], R0 ;  /* 0x00000000030075a7 */ /* 0x0044e4000800017f */
[----:B---3--:R-:W-:Y:S05]  /*8240*/  @!P0 NANOSLEEP.SYNCS 0x989680 ;  /* 0x009896800000895d */ /* 0x008fea0003900000 */
[----:B------:R-:W3:Y:S02]  /*8250*/  @!P0 SYNCS.PHASECHK.TRANS64 P0, [R3+URZ], R0 ;  /* 0x00000000030085a7 */ /* 0x000ee4000800007f */
[----:B---3--:R-:W-:Y:S05]  /*8260*/  @!P0 BRA `(.L_x_177) ;  /* 0xfffffffc00f08947 */ /* 0x008fea000383ffff */
.L_x_172:
[----:B------:R-:W-:Y:S05]  /*8270*/  BSYNC B0 ;  /* 0x0000000000007941 */ /* 0x000fea0003800000 */
.L_x_171:
[----:B------:R-:W-:Y:S05]  /*8280*/  EXIT ;  /* 0x000000000000794d */ /* 0x000fea0003800000 */
.L_x_17:
[----:B-1----:R-:W-:-:S04]  /*8290*/  IMAD.U32 R89, RZ, RZ, UR8 ;  /* 0x00000008ff597e24 */ /* 0x002fc8000f8e00ff */
[----:B------:R1:W4:Y:S03]  /*82a0*/  SYNCS.PHASECHK.TRANS64.TRYWAIT P0, [R89+URZ], R88 ;  /* 0x00000058590075a7 */ /* 0x000326000800017f */
[----:B----4-:R-:W-:Y:S05]  /*82b0*/  @!P0 NANOSLEEP.SYNCS 0x989680 ;  /* 0x009896800000895d */ /* 0x010fea0003900000 */
[----:B------:R-:W4:Y:S02]  /*82c0*/  @!P0 SYNCS.PHASECHK.TRANS64 P0, [R89+URZ], R88 ;  /* 0x00000058590085a7 */ /* 0x000f24000800007f */
[----:B----4-:R-:W-:Y:S05]  /*82d0*/  @!P0 BRA `(.L_x_17) ;  /* 0xfffffffc00ec8947 */ /* 0x010fea000383ffff */
[----:B------:R-:W-:Y:S05]  /*82e0*/  BRA `(.L_x_16) ;  /* 0xffffff9000e47947 */ /* 0x000fea000383ffff */
.L_x_158:
[----:B------:R-:W-:Y:S01]  /*82f0*/  BSSY B1, `(.L_x_178) ;  /* 0x0000006000017945 */ /* 0x000fe20003800000 */
[----:B------:R-:W-:-:S07]  /*8300*/  IMAD.MOV.U32 R4, RZ, RZ, -0x1 ;  /* 0xffffffffff047424 */ /* 0x000fce00078e00ff */
[----:B------:R-:W-:Y:S05]  /*8310*/  WARPSYNC.COLLECTIVE R4, `(.L_x_179) ;  /* 0x00000000040c7348 */ /* 0x000fea0003c00000 */
[----:B------:R-:W-:Y:S02]  /*8320*/  ELECT P1, UR62, PT ;  /* 0x00000000003e782f */ /* 0x000fe40003820000 */
[----:B------:R-:W-:Y:S01]  /*8330*/  MOV R4, UR62 ;  /* 0x0000003e00047c02 */ /* 0x000fe20008000f00 */
[----:B------:R-:W-:Y:S10]  /*8340*/  ENDCOLLECTIVE ;  /* 0x000000000000791b */ /* 0x000ff40003800000 */
.L_x_179:
[----:B------:R-:W-:Y:S05]  /*8350*/  BSYNC B1 ;  /* 0x0000000000017941 */ /* 0x000fea0003800000 */
.L_x_178:
[----:B------:R-:W-:Y:S05]  /*8360*/  BRA `(.L_x_180) ;  /* 0xfffffff000047947 */ /* 0x000fea000383ffff */
.L_x_161:
[----:B-1----:R1:W2:Y:S02]  /*8370*/  SYNCS.PHASECHK.TRANS64.TRYWAIT P1, [R20+URZ+0x20], R7 ;  /* 0x00002007140075a7 */ /* 0x0022a4000802017f */
[----:B--2---:R-:W-:Y:S05]  /*8380*/  @!P1 NANOSLEEP.SYNCS 0x989680 ;  /* 0x009896800000995d */ /* 0x004fea0003900000 */
[----:B------:R-:W2:Y:S02]  /*8390*/  @!P1 SYNCS.PHASECHK.TRANS64 P1, [R20+URZ+0x20], R7 ;  /* 0x00002007140095a7 */ /* 0x000ea4000802007f */
[----:B--2---:R-:W-:Y:S05]  /*83a0*/  @!P1 BRA `(.L_x_161) ;  /* 0xfffffffc00f09947 */ /* 0x004fea000383ffff */
[----:B------:R-:W-:Y:S05]  /*83b0*/  BRA `(.L_x_181) ;  /* 0xfffffff000447947 */ /* 0x000fea000383ffff */
.L_x_170:
[----:B------:R-:W-:Y:S01]  /*83c0*/  BSSY B0, `(.L_x_182) ;  /* 0x0000006000007945 */ /* 0x000fe20003800000 */
[----:B------:R-:W-:-:S07]  /*83d0*/  IMAD.MOV.U32 R4, RZ, RZ, -0x1 ;  /* 0xffffffffff047424 */ /* 0x000fce00078e00ff */
[----:B------:R-:W-:Y:S05]  /*83e0*/  WARPSYNC.COLLECTIVE R4, `(.L_x_183) ;  /* 0x00000000040c7348 */ /* 0x000fea0003c00000 */
[----:B------:R-:W-:Y:S02]  /*83f0*/  ELECT P1, UR62, PT ;  /* 0x00000000003e782f */ /* 0x000fe40003820000 */
[----:B------:R-:W-:Y:S01]  /*8400*/  MOV R4, UR62 ;  /* 0x0000003e00047c02 */ /* 0x000fe20008000f00 */
[----:B------:R-:W-:Y:S10]  /*8410*/  ENDCOLLECTIVE ;  /* 0x000000000000791b */ /* 0x000ff40003800000 */
.L_x_183:
[----:B------:R-:W-:Y:S05]  /*8420*/  BSYNC B0 ;  /* 0x0000000000007941 */ /* 0x000fea0003800000 */
.L_x_182:
[----:B------:R-:W-:Y:S01]  /*8430*/  PLOP3.LUT P0, PT, P1, PT, PT, 0x80, 0x0 ;  /* 0x000000000000781c */ /* 0x000fe20000f0f070 */
[----:B------:R-:W-:-:S12]  /*8440*/  BRA `(.L_x_184) ;  /* 0xfffffff800dc7947 */ /* 0x000fd8000383ffff */
.L_x_174:
[----:B0-----:R0:W1:Y:S02]  /*8450*/  SYNCS.PHASECHK.TRANS64.TRYWAIT P0, [R5+URZ], R2 ;  /* 0x00000002050075a7 */ /* 0x001064000800017f */
[----:B-1----:R-:W-:Y:S05]  /*8460*/  @!P0 NANOSLEEP.SYNCS 0x989680 ;  /* 0x009896800000895d */ /* 0x002fea0003900000 */
[----:B------:R-:W1:Y:S02]  /*8470*/  @!P0 SYNCS.PHASECHK.TRANS64 P0, [R5+URZ], R2 ;  /* 0x00000002050085a7 */ /* 0x000e64000800007f */
[----:B-1----:R-:W-:Y:S05]  /*8480*/  @!P0 BRA `(.L_x_174) ;  /* 0xfffffffc00f08947 */ /* 0x002fea000383ffff */
[----:B------:R-:W-:Y:S05]  /*8490*/  BRA `(.L_x_185) ;  /* 0xfffffffc001c7947 */ /* 0x000fea000383ffff */
.L_x_175:
[----:B0-----:R0:W1:Y:S02]  /*84a0*/  SYNCS.PHASECHK.TRANS64.TRYWAIT P0, [R7+URZ], R4 ;  /* 0x00000004070075a7 */ /* 0x001064000800017f */
[----:B-1----:R-:W-:Y:S05]  /*84b0*/  @!P0 NANOSLEEP.SYNCS 0x989680 ;  /* 0x009896800000895d */ /* 0x002fea0003900000 */
[----:B------:R-:W1:Y:S02]  /*84c0*/  @!P0 SYNCS.PHASECHK.TRANS64 P0, [R7+URZ], R4 ;  /* 0x00000004070085a7 */ /* 0x000e64000800007f */
[----:B-1----:R-:W-:Y:S05]  /*84d0*/  @!P0 BRA `(.L_x_175) ;  /* 0xfffffffc00f08947 */ /* 0x002fea000383ffff */
[----:B------:R-:W-:Y:S05]  /*84e0*/  BRA `(.L_x_186) ;  /* 0xfffffffc002c7947 */ /* 0x000fea000383ffff */
.L_x_176:
[----:B-1----:R1:W2:Y:S02]  /*84f0*/  SYNCS.PHASECHK.TRANS64.TRYWAIT P0, [R6+URZ], R5 ;  /* 0x00000005060075a7 */ /* 0x0022a4000800017f */
[----:B--2---:R-:W-:Y:S05]  /*8500*/  @!P0 NANOSLEEP.SYNCS 0x989680 ;  /* 0x009896800000895d */ /* 0x004fea0003900000 */
[----:B------:R-:W2:Y:S02]  /*8510*/  @!P0 SYNCS.PHASECHK.TRANS64 P0, [R6+URZ], R5 ;  /* 0x00000005060085a7 */ /* 0x000ea4000800007f */
[----:B--2---:R-:W-:Y:S05]  /*8520*/  @!P0 BRA `(.L_x_176) ;  /* 0xfffffffc00f08947 */ /* 0x004fea000383ffff */
[----:B------:R-:W-:Y:S05]  /*8530*/  BRA `(.L_x_187) ;  /* 0xfffffffc00347947 */ /* 0x000fea000383ffff */
.L_x_188:
[----:B------:R-:W-:-:S00]  /*8540*/  BRA `(.L_x_188) ;  /* 0xfffffffc00fc7947 */ /* 0x000fc0000383ffff */
[----:B------:R-:W-:-:S00]  /*8550*/  NOP ;  /* 0x0000000000007918 */ /* 0x000fc00000000000 */
        /* <DEDUP_REMOVED lines=10> */
.L_x_189:


//--------------------- .nv.shared._ZN7cutlass13device_kernelINS_4gemm6kernel13GemmUniversalIN4cute5tupleIJiiiiEEENS1_10collective13CollectiveMmaINS1_40MainloopSm90TmaGmmaWarpSpecializedSparseILi4ENS5_IJNS4_1CILi1EEESB_SB_EEENS1_35KernelTmaWarpSpecializedCooperativeEEENS5_IJNSA_ILi128EEESF_SF_EEENS_10bfloat16_tENS5_IJNS4_6LayoutINS5_IJiNS5_IJNSA_ILi2EEEiEEEiEEENS5_IJlNS5_IJSB_SJ_EEElEEEEENSI_INS5_IJNS5_IJNS5_IJNSA_ILi8EEESJ_NSA_ILi4EEEEEEiEEENS5_IJNS5_IJNSA_ILi16EEESJ_SQ_EEEiEEEiEEENS5_IJNS5_IJNS5_IJSF_ST_NSA_ILi2048EEEEEENSA_ILi8192EEEEEENS5_IJNS5_IJSB_NSA_ILi1024EEENSA_ILi32EEEEEElEEElEEEEEEEESH_NS5_IJlSB_lEEENS4_8TiledMMAINS4_8MMA_AtomIJNS4_4SM904GMMA6SPARSE29GMMA_64x128x32_F32BF16BF16_SSILNS1C_5MajorE0ELS1F_0ELNS1C_7ScaleInE1ELS1G_1ELNS1C_9SparseSelE0EEEEEENSI_INS5_IJSJ_SB_SB_EEENS5_IJSB_NSA_ILi0EEES1L_EEEEENS5_IJNS4_10UnderscoreES1O_S1O_EEEEENS4_13SM90_TMA_LOADENS4_14ComposedLayoutINS4_7SwizzleILi3ELi4ELi3EEENS4_25smem_sparse_ptr_flag_bitsILi2ELi16EEENSI_INS5_IJNS5_IJSB_SP_EEENS5_IJSJ_NSA_ILi64EEEEEEEEENS5_IJNS5_IJS1L_SF_EEESM_EEEEEEEvNS4_8identityES1R_NS1S_IS1U_NS4_18smem_ptr_flag_bitsILi16EEENSI_INS5_IJSP_S1Y_EEENS5_IJS1Y_SB_EEEEEEEvS25_EENS_8epilogue10collective6detail29Sm90TmaWarpSpecializedAdapterINS2E_15DefaultEpilogueIfNS5_IJSB_llEEES2I_NS2D_6thread17LinearCombinationIfLi1EffLNS2J_9ScaleType4KindE0ELNS_15FloatRoundStyleE2EfEENS1_15EpilogueDefaultEEEEEvvEEEEvNT_6ParamsE --------------------------
	.section	.nv.shared._ZN7cutlass13device_kernelINS_4gemm6kernel13GemmUniversalIN4cute5tupleIJiiiiEEENS1_10collective13CollectiveMmaINS1_40MainloopSm90TmaGmmaWarpSpecializedSparseILi4ENS5_IJNS4_1CILi1EEESB_SB_EEENS1_35KernelTmaWarpSpecializedCooperativeEEENS5_IJNSA_ILi128EEESF_SF_EEENS_10bfloat16_tENS5_IJNS4_6LayoutINS5_IJiNS5_IJNSA_ILi2EEEiEEEiEEENS5_IJlNS5_IJSB_SJ_EEElEEEEENSI_INS5_IJNS5_IJNS5_IJNSA_ILi8EEESJ_NSA_ILi4EEEEEEiEEENS5_IJNS5_IJNSA_ILi16EEESJ_SQ_EEEiEEEiEEENS5_IJNS5_IJNS5_IJSF_ST_NSA_ILi2048EEEEEENSA_ILi8192EEEEEENS5_IJNS5_IJSB_NSA_ILi1024EEENSA_ILi32EEEEEElEEElEEEEEEEESH_NS5_IJlSB_lEEENS4_8TiledMMAINS4_8MMA_AtomIJNS4_4SM904GMMA6SPARSE29GMMA_64x128x32_F32BF16BF16_SSILNS1C_5MajorE0ELS1F_0ELNS1C_7ScaleInE1ELS1G_1ELNS1C_9SparseSelE0EEEEEENSI_INS5_IJSJ_SB_SB_EEENS5_IJSB_NSA_ILi0EEES1L_EEEEENS5_IJNS4_10UnderscoreES1O_S1O_EEEEENS4_13SM90_TMA_LOADENS4_14ComposedLayoutINS4_7SwizzleILi3ELi4ELi3EEENS4_25smem_sparse_ptr_flag_bitsILi2ELi16EEENSI_INS5_IJNS5_IJSB_SP_EEENS5_IJSJ_NSA_ILi64EEEEEEEEENS5_IJNS5_IJS1L_SF_EEESM_EEEEEEEvNS4_8identityES1R_NS1S_IS1U_NS4_18smem_ptr_flag_bitsILi16EEENSI_INS5_IJSP_S1Y_EEENS5_IJS1Y_SB_EEEEEEEvS25_EENS_8epilogue10collective6detail29Sm90TmaWarpSpecializedAdapterINS2E_15DefaultEpilogueIfNS5_IJSB_llEEES2I_NS2D_6thread17LinearCombinationIfLi1EffLNS2J_9ScaleType4KindE0ELNS_15FloatRoundStyleE2EfEENS1_15EpilogueDefaultEEEEEvvEEEEvNT_6ParamsE,"aw",@nobits
	.sectionflags	@""
	.align	16
	.zero		1024


//--------------------- .nv.shared.reserved.0     --------------------------
	.section	.nv.shared.reserved.0,"aw",@nobits
	.weak		__nv_reservedSMEM_offset_0_alias
	.size		__nv_reservedSMEM_offset_0_alias, 0, 0
	.other		__nv_reservedSMEM_offset_0_alias,@"STO_CUDA_RESERVED_SHARED STV_DEFAULT"
__nv_reservedSMEM_offset_0_alias:
	.zero		0


//--------------------- .nv.global                --------------------------
	.section	.nv.global,"aw",@nobits
.nv.global:
	.type		_ZN39_INTERNAL_e9bc4eee_4_k_cu_53b22011_28154cute1_E,@object
	.size		_ZN39_INTERNAL_e9bc4eee_4_k_cu_53b22011_28154cute1_E,(_ZN39_INTERNAL_e9bc4eee_4_k_cu_53b22011_28154cuda3std3__45__cpo6cbeginE - _ZN39_INTERNAL_e9bc4eee_4_k_cu_53b22011_28154cute1_E)
_ZN39_INTERNAL_e9bc4eee_4_k_cu_53b22011_28154cute1_E:
	.zero		1
	.type		_ZN39_INTERNAL_e9bc4eee_4_k_cu_53b22011_28154cuda3std3__45__cpo6cbeginE,@object
	.size		_ZN39_INTERNAL_e9bc4eee_4_k_cu_53b22011_28154cuda3std3__45__cpo6cbeginE,(_ZN39_INTERNAL_e9bc4eee_4_k_cu_53b22011_28154cuda3std3__48in_placeE - _ZN39_INTERNAL_e9bc4eee_4_k_cu_53b22011_28154cuda3std3__45__cpo6cbeginE)
_ZN39_INTERNAL_e9bc4eee_4_k_cu_53b22011_28154cuda3std3__45__cpo6cbeginE:
	.zero		1
	.type		_ZN39_INTERNAL_e9bc4eee_4_k_cu_53b22011_28154cuda3std3__48in_placeE,@object
	.size		_ZN39_INTERNAL_e9bc4eee_4_k_cu_53b22011_28154cuda3std3__48in_placeE,(_ZN39_INTERNAL_e9bc4eee_4_k_cu_53b22011_28154cuda3std6ranges3__45__cpo9iter_moveE - _ZN39_INTERNAL_e9bc4eee_4_k_cu_53b22011_28154cuda3std3__48in_placeE)
_ZN39_INTERNAL_e9bc4eee_4_k_cu_53b22011_28154cuda3std3__48in_placeE:
	.zero		1
	.type		_ZN39_INTERNAL_e9bc4eee_4_k_cu_53b22011_28154cuda3std6ranges3__45__cpo9iter_moveE,@object
	.size		_ZN39_INTERNAL_e9bc4eee_4_k_cu_53b22011_28154cuda3std6ranges3__45__cpo9iter_moveE,(_ZN39_INTERNAL_e9bc4eee_4_k_cu_53b22011_28154cuda3std3__45__cpo5beginE - _ZN39_INTERNAL_e9bc4eee_4_k_cu_53b22011_28154cuda3std6ranges3__45__cpo9iter_moveE)
_ZN39_INTERNAL_e9bc4eee_4_k_cu_53b22011_28154cuda3std6ranges3__45__cpo9iter_moveE:
	.zero		1
	.type		_ZN39_INTERNAL_e9bc4eee_4_k_cu_53b22011_28154cuda3std3__45__cpo5beginE,@object
	.size		_ZN39_INTERNAL_e9bc4eee_4_k_cu_53b22011_28154cuda3std3__45__cpo5beginE,(_ZN39_INTERNAL_e9bc4eee_4_k_cu_53b22011_28154cuda3std3__441_GLOBAL__N__e9bc4eee_4_k_cu_53b22011_28156ignoreE - _ZN39_INTERNAL_e9bc4eee_4_k_cu_53b22011_28154cuda3std3__45__cpo5beginE)
_ZN39_INTERNAL_e9bc4eee_4_k_cu_53b22011_28154cuda3std3__45__cpo5beginE:
	.zero		1
	.type		_ZN39_INTERNAL_e9bc4eee_4_k_cu_53b22011_28154cuda3std3__441_GLOBAL__N__e9bc4eee_4_k_cu_53b22011_28156ignoreE,@object
	.size		_ZN39_INTERNAL_e9bc4eee_4_k_cu_53b22011_28154cuda3std3__441_GLOBAL__N__e9bc4eee_4_k_cu_53b22011_28156ignoreE,(_ZN39_INTERNAL_e9bc4eee_4_k_cu_53b22011_28154cute7productE - _ZN39_INTERNAL_e9bc4eee_4_k_cu_53b22011_28154cuda3std3__441_GLOBAL__N__e9bc4eee_4_k_cu_53b22011_28156ignoreE)
_ZN39_INTERNAL_e9bc4eee_4_k_cu_53b22011_28154cuda3std3__441_GLOBAL__N__e9bc4eee_4_k_cu_53b22011_28156ignoreE:
	.zero		1
	.type		_ZN39_INTERNAL_e9bc4eee_4_k_cu_53b22011_28154cute7productE,@object
	.size		_ZN39_INTERNAL_e9bc4eee_4_k_cu_53b22011_28154cute7productE,(_ZN39_INTERNAL_e9bc4eee_4_k_cu_53b22011_28154cuda3std3__45__cpo3endE - _ZN39_INTERNAL_e9bc4eee_4_k_cu_53b22011_28154cute7productE)
_ZN39_INTERNAL_e9bc4eee_4_k_cu_53b22011_28154cute7productE:
	.zero		1
	.type		_ZN39_INTERNAL_e9bc4eee_4_k_cu_53b22011_28154cuda3std3__45__cpo3endE,@object
	.size		_ZN39_INTERNAL_e9bc4eee_4_k_cu_53b22011_28154cuda3std3__45__cpo3endE,(_ZN39_INTERNAL_e9bc4eee_4_k_cu_53b22011_28154cuda3std3__419piecewise_constructE - _ZN39_INTERNAL_e9bc4eee_4_k_cu_53b22011_28154cuda3std3__45__cpo3endE)
_ZN39_INTERNAL_e9bc4eee_4_k_cu_53b22011_28154cuda3std3__45__cpo3endE:
	.zero		1
	.type		_ZN39_INTERNAL_e9bc4eee_4_k_cu_53b22011_28154cuda3std3__419piecewise_constructE,@object
	.size		_ZN39_INTERNAL_e9bc4eee_4_k_cu_53b22011_28154cuda3std3__419piecewise_constructE,(_ZN39_INTERNAL_e9bc4eee_4_k_cu_53b22011_28154cuda3std3__45__cpo4cendE - _ZN39_INTERNAL_e9bc4eee_4_k_cu_53b22011_28154cuda3std3__419piecewise_constructE)
_ZN39_INTERNAL_e9bc4eee_4_k_cu_53b22011_28154cuda3std3__419piecewise_constructE:
	.zero		1
	.type		_ZN39_INTERNAL_e9bc4eee_4_k_cu_53b22011_28154cuda3std3__45__cpo4cendE,@object
	.size		_ZN39_INTERNAL_e9bc4eee_4_k_cu_53b22011_28154cuda3std3__45__cpo4cendE,(_ZN39_INTERNAL_e9bc4eee_4_k_cu_53b22011_28154cuda3std6ranges3__45__cpo4swapE - _ZN39_INTERNAL_e9bc4eee_4_k_cu_53b22011_28154cuda3std3__45__cpo4cendE)
_ZN39_INTERNAL_e9bc4eee_4_k_cu_53b22011_28154cuda3std3__45__cpo4cendE:
	.zero		1
	.type		_ZN39_INTERNAL_e9bc4eee_4_k_cu_53b22011_28154cuda3std6ranges3__45__cpo4swapE,@object
	.size		_ZN39_INTERNAL_e9bc4eee_4_k_cu_53b22011_28154cuda3std6ranges3__45__cpo4swapE,(.L_7 - _ZN39_INTERNAL_e9bc4eee_4_k_cu_53b22011_28154cuda3std6ranges3__45__cpo4swapE)
_ZN39_INTERNAL_e9bc4eee_4_k_cu_53b22011_28154cuda3std6ranges3__45__cpo4swapE:
	.zero		1
.L_7:


//--------------------- .nv.constant0._ZN7cutlass13device_kernelINS_4gemm6kernel13GemmUniversalIN4cute5tupleIJiiiiEEENS1_10collective13CollectiveMmaINS1_40MainloopSm90TmaGmmaWarpSpecializedSparseILi4ENS5_IJNS4_1CILi1EEESB_SB_EEENS1_35KernelTmaWarpSpecializedCooperativeEEENS5_IJNSA_ILi128EEESF_SF_EEENS_10bfloat16_tENS5_IJNS4_6LayoutINS5_IJiNS5_IJNSA_ILi2EEEiEEEiEEENS5_IJlNS5_IJSB_SJ_EEElEEEEENSI_INS5_IJNS5_IJNS5_IJNSA_ILi8EEESJ_NSA_ILi4EEEEEEiEEENS5_IJNS5_IJNSA_ILi16EEESJ_SQ_EEEiEEEiEEENS5_IJNS5_IJNS5_IJSF_ST_NSA_ILi2048EEEEEENSA_ILi8192EEEEEENS5_IJNS5_IJSB_NSA_ILi1024EEENSA_ILi32EEEEEElEEElEEEEEEEESH_NS5_IJlSB_lEEENS4_8TiledMMAINS4_8MMA_AtomIJNS4_4SM904GMMA6SPARSE29GMMA_64x128x32_F32BF16BF16_SSILNS1C_5MajorE0ELS1F_0ELNS1C_7ScaleInE1ELS1G_1ELNS1C_9SparseSelE0EEEEEENSI_INS5_IJSJ_SB_SB_EEENS5_IJSB_NSA_ILi0EEES1L_EEEEENS5_IJNS4_10UnderscoreES1O_S1O_EEEEENS4_13SM90_TMA_LOADENS4_14ComposedLayoutINS4_7SwizzleILi3ELi4ELi3EEENS4_25smem_sparse_ptr_flag_bitsILi2ELi16EEENSI_INS5_IJNS5_IJSB_SP_EEENS5_IJSJ_NSA_ILi64EEEEEEEEENS5_IJNS5_IJS1L_SF_EEESM_EEEEEEEvNS4_8identityES1R_NS1S_IS1U_NS4_18smem_ptr_flag_bitsILi16EEENSI_INS5_IJSP_S1Y_EEENS5_IJS1Y_SB_EEEEEEEvS25_EENS_8epilogue10collective6detail29Sm90TmaWarpSpecializedAdapterINS2E_15DefaultEpilogueIfNS5_IJSB_llEEES2I_NS2D_6thread17LinearCombinationIfLi1EffLNS2J_9ScaleType4KindE0ELNS_15FloatRoundStyleE2EfEENS1_15EpilogueDefaultEEEEEvvEEEEvNT_6ParamsE --------------------------
	.section	.nv.constant0._ZN7cutlass13device_kernelINS_4gemm6kernel13GemmUniversalIN4cute5tupleIJiiiiEEENS1_10collective13CollectiveMmaINS1_40MainloopSm90TmaGmmaWarpSpecializedSparseILi4ENS5_IJNS4_1CILi1EEESB_SB_EEENS1_35KernelTmaWarpSpecializedCooperativeEEENS5_IJNSA_ILi128EEESF_SF_EEENS_10bfloat16_tENS5_IJNS4_6LayoutINS5_IJiNS5_IJNSA_ILi2EEEiEEEiEEENS5_IJlNS5_IJSB_SJ_EEElEEEEENSI_INS5_IJNS5_IJNS5_IJNSA_ILi8EEESJ_NSA_ILi4EEEEEEiEEENS5_IJNS5_IJNSA_ILi16EEESJ_SQ_EEEiEEEiEEENS5_IJNS5_IJNS5_IJSF_ST_NSA_ILi2048EEEEEENSA_ILi8192EEEEEENS5_IJNS5_IJSB_NSA_ILi1024EEENSA_ILi32EEEEEElEEElEEEEEEEESH_NS5_IJlSB_lEEENS4_8TiledMMAINS4_8MMA_AtomIJNS4_4SM904GMMA6SPARSE29GMMA_64x128x32_F32BF16BF16_SSILNS1C_5MajorE0ELS1F_0ELNS1C_7ScaleInE1ELS1G_1ELNS1C_9SparseSelE0EEEEEENSI_INS5_IJSJ_SB_SB_EEENS5_IJSB_NSA_ILi0EEES1L_EEEEENS5_IJNS4_10UnderscoreES1O_S1O_EEEEENS4_13SM90_TMA_LOADENS4_14ComposedLayoutINS4_7SwizzleILi3ELi4ELi3EEENS4_25smem_sparse_ptr_flag_bitsILi2ELi16EEENSI_INS5_IJNS5_IJSB_SP_EEENS5_IJSJ_NSA_ILi64EEEEEEEEENS5_IJNS5_IJS1L_SF_EEESM_EEEEEEEvNS4_8identityES1R_NS1S_IS1U_NS4_18smem_ptr_flag_bitsILi16EEENSI_INS5_IJSP_S1Y_EEENS5_IJS1Y_SB_EEEEEEEvS25_EENS_8epilogue10collective6detail29Sm90TmaWarpSpecializedAdapterINS2E_15DefaultEpilogueIfNS5_IJSB_llEEES2I_NS2D_6thread17LinearCombinationIfLi1EffLNS2J_9ScaleType4KindE0ELNS_15FloatRoundStyleE2EfEENS1_15EpilogueDefaultEEEEEvvEEEEvNT_6ParamsE,"a",@progbits
	.sectionflags	@""
	.align	4
.nv.constant0._ZN7cutlass13device_kernelINS_4gemm6kernel13GemmUniversalIN4cute5tupleIJiiiiEEENS1_10collective13CollectiveMmaINS1_40MainloopSm90TmaGmmaWarpSpecializedSparseILi4ENS5_IJNS4_1CILi1EEESB_SB_EEENS1_35KernelTmaWarpSpecializedCooperativeEEENS5_IJNSA_ILi128EEESF_SF_EEENS_10bfloat16_tENS5_IJNS4_6LayoutINS5_IJiNS5_IJNSA_ILi2EEEiEEEiEEENS5_IJlNS5_IJSB_SJ_EEElEEEEENSI_INS5_IJNS5_IJNS5_IJNSA_ILi8EEESJ_NSA_ILi4EEEEEEiEEENS5_IJNS5_IJNSA_ILi16EEESJ_SQ_EEEiEEEiEEENS5_IJNS5_IJNS5_IJSF_ST_NSA_ILi2048EEEEEENSA_ILi8192EEEEEENS5_IJNS5_IJSB_NSA_ILi1024EEENSA_ILi32EEEEEElEEElEEEEEEEESH_NS5_IJlSB_lEEENS4_8TiledMMAINS4_8MMA_AtomIJNS4_4SM904GMMA6SPARSE29GMMA_64x128x32_F32BF16BF16_SSILNS1C_5MajorE0ELS1F_0ELNS1C_7ScaleInE1ELS1G_1ELNS1C_9SparseSelE0EEEEEENSI_INS5_IJSJ_SB_SB_EEENS5_IJSB_NSA_ILi0EEES1L_EEEEENS5_IJNS4_10UnderscoreES1O_S1O_EEEEENS4_13SM90_TMA_LOADENS4_14ComposedLayoutINS4_7SwizzleILi3ELi4ELi3EEENS4_25smem_sparse_ptr_flag_bitsILi2ELi16EEENSI_INS5_IJNS5_IJSB_SP_EEENS5_IJSJ_NSA_ILi64EEEEEEEEENS5_IJNS5_IJS1L_SF_EEESM_EEEEEEEvNS4_8identityES1R_NS1S_IS1U_NS4_18smem_ptr_flag_bitsILi16EEENSI_INS5_IJSP_S1Y_EEENS5_IJS1Y_SB_EEEEEEEvS25_EENS_8epilogue10collective6detail29Sm90TmaWarpSpecializedAdapterINS2E_15DefaultEpilogueIfNS5_IJSB_llEEES2I_NS2D_6thread17LinearCombinationIfLi1EffLNS2J_9ScaleType4KindE0ELNS_15FloatRoundStyleE2EfEENS1_15EpilogueDefaultEEEEEvvEEEEvNT_6ParamsE:
	.zero		1920


//--------------------- SYMBOLS --------------------------

	.type		.nv.reservedSmem.offset0,@object
	.size		.nv.reservedSmem.offset0,0x4
